	.target	sm_100a

	.elftype	@"ET_EXEC"


//--------------------- .note.nv.tkinfo           --------------------------
	.section	.note.nv.tkinfo,"",@"SHT_NOTE"
	.sectionflags	@"SHF_NOTE_NV_TKINFO"
	.tkinfo
        /*0018*/ 	.word	0x00000002
        /*0030*/ 	.string	""
        /*0030*/ 	.string	"ptxas"
        /*0030*/ 	.string	"Cuda compilation tools, release 13.0, V13.0.88"
        /*0030*/ 	.string	"Build cuda_13.0.r13.0/compiler.36424714_0"
        /*0030*/ 	.string	"-arch sm_100a -m 64 "



//--------------------- .note.nv.cuinfo           --------------------------
	.section	.note.nv.cuinfo,"",@"SHT_NOTE"
	.sectionflags	@"SHF_NOTE_NV_CUINFO"
        /*0018*/ 	.short	0x0002
        /*001a*/ 	.short	0x0064
        /*001c*/ 	.short	0x0082
	.zero		2


//--------------------- .nv.info                  --------------------------
	.section	.nv.info,"",@"SHT_CUDA_INFO"
	.align	4


	//----- nvinfo : EIATTR_REGCOUNT
	.align		4
        /*0000*/ 	.byte	0x04, 0x2f
        /*0002*/ 	.short	(.L_19 - .L_18)
	.align		4
.L_18:
        /*0004*/ 	.word	index@(_ZN7cutlass13device_kernelINS_4gemm6kernel13GemmUniversalIN4cute5tupleIJiiiiEEENS1_10collective13CollectiveMmaINS1_35MainloopSm100TmaUmmaWarpSpecializedILi4ELi2ELi4ENS5_IJNS4_1CILi1EEENSA_ILi2EEESB_EEEEENS5_IJNSA_ILi128EEESF_NSA_ILi32EEEEEENS_10tfloat32_tENS5_IJlSB_lEEESI_SJ_NS4_8TiledMMAINS4_8MMA_AtomIJNS4_17SM100_MMA_TF32_SSISI_SI_fLi128ELi128ELNS4_4UMMA5MajorE0ELSO_0ELNSN_7ScaleInE0ELSP_0EEEEEENS4_6LayoutINS5_IJSB_SB_SB_EEENS5_IJNSA_ILi0EEESU_SU_EEEEENS5_IJNS4_10UnderscoreESX_SX_EEEEENS4_23SM90_TMA_LOAD_MULTICASTENS4_14ComposedLayoutINS4_7SwizzleILi3ELi4ELi3EEENS4_18smem_ptr_flag_bitsILi32EEENSS_INS5_IJNSA_ILi8EEESG_EEENS5_IJSG_SB_EEEEEEEvNS4_8identityENS4_13SM90_TMA_LOADES1A_vS1B_EENS_8epilogue10collective18CollectiveEpilogueINS1E_23Sm100TmaWarpSpecializedILi4ELi2ELi16ELb1ELb0EEEJSH_NS5_IJNSS_ISF_SB_EENSS_INSA_ILi16EEESB_EEEEESI_SJ_SI_SJ_NS1E_6fusion15FusionCallbacksIS1I_NS1N_17LinearCombinationISI_fSI_fLNS_15FloatRoundStyleE2EEESH_S1M_JEEENS4_5SM1004TMEM4LOAD26SM100_TMEM_LOAD_32dp32b16xES1C_NS11_INS12_ILi2ELi4ELi3EEES15_NSS_INS5_IJS16_S1K_EEENS5_IJS1K_SB_EEEEEEENS4_39AutoVectorizingCopyWithAssumedAlignmentILi128EEENS4_14SM90_TMA_STOREES21_S23_S23_EEEvvEEEEvNT_6ParamsE)
        /*0008*/ 	.word	0x0000004f


	//----- nvinfo : EIATTR_FRAME_SIZE
	.align		4
.L_19:
        /*000c*/ 	.byte	0x04, 0x11
        /*000e*/ 	.short	(.L_21 - .L_20)
	.align		4
.L_20:
        /*0010*/ 	.word	index@($__internal_2_$__cuda_sm10x_tcgen05_guardrail_trap_unallocated_columns_being_dealloced)
        /*0014*/ 	.word	0x00000000


	//----- nvinfo : EIATTR_FRAME_SIZE
	.align		4
.L_21:
        /*0018*/ 	.byte	0x04, 0x11
        /*001a*/ 	.short	(.L_23 - .L_22)
	.align		4
.L_22:
        /*001c*/ 	.word	index@($__internal_1_$__cuda_sm10x_tcgen05_guardrail_trap_phase_invalid_during_alloc)
        /*0020*/ 	.word	0x00000000


	//----- nvinfo : EIATTR_FRAME_SIZE
	.align		4
.L_23:
        /*0024*/ 	.byte	0x04, 0x11
        /*0026*/ 	.short	(.L_25 - .L_24)
	.align		4
.L_24:
        /*0028*/ 	.word	index@($__internal_0_$__cuda_sm10x_tcgen05_guardrail_trap_col_being_dealloced_not_returned_by_alloc)
        /*002c*/ 	.word	0x00000000


	//----- nvinfo : EIATTR_FRAME_SIZE
	.align		4
.L_25:
        /*0030*/ 	.byte	0x04, 0x11
        /*0032*/ 	.short	(.L_27 - .L_26)
	.align		4
.L_26:
        /*0034*/ 	.word	index@(_ZN7cutlass13device_kernelINS_4gemm6kernel13GemmUniversalIN4cute5tupleIJiiiiEEENS1_10collective13CollectiveMmaINS1_35MainloopSm100TmaUmmaWarpSpecializedILi4ELi2ELi4ENS5_IJNS4_1CILi1EEENSA_ILi2EEESB_EEEEENS5_IJNSA_ILi128EEESF_NSA_ILi32EEEEEENS_10tfloat32_tENS5_IJlSB_lEEESI_SJ_NS4_8TiledMMAINS4_8MMA_AtomIJNS4_17SM100_MMA_TF32_SSISI_SI_fLi128ELi128ELNS4_4UMMA5MajorE0ELSO_0ELNSN_7ScaleInE0ELSP_0EEEEEENS4_6LayoutINS5_IJSB_SB_SB_EEENS5_IJNSA_ILi0EEESU_SU_EEEEENS5_IJNS4_10UnderscoreESX_SX_EEEEENS4_23SM90_TMA_LOAD_MULTICASTENS4_14ComposedLayoutINS4_7SwizzleILi3ELi4ELi3EEENS4_18smem_ptr_flag_bitsILi32EEENSS_INS5_IJNSA_ILi8EEESG_EEENS5_IJSG_SB_EEEEEEEvNS4_8identityENS4_13SM90_TMA_LOADES1A_vS1B_EENS_8epilogue10collective18CollectiveEpilogueINS1E_23Sm100TmaWarpSpecializedILi4ELi2ELi16ELb1ELb0EEEJSH_NS5_IJNSS_ISF_SB_EENSS_INSA_ILi16EEESB_EEEEESI_SJ_SI_SJ_NS1E_6fusion15FusionCallbacksIS1I_NS1N_17LinearCombinationISI_fSI_fLNS_15FloatRoundStyleE2EEESH_S1M_JEEENS4_5SM1004TMEM4LOAD26SM100_TMEM_LOAD_32dp32b16xES1C_NS11_INS12_ILi2ELi4ELi3EEES15_NSS_INS5_IJS16_S1K_EEENS5_IJS1K_SB_EEEEEEENS4_39AutoVectorizingCopyWithAssumedAlignmentILi128EEENS4_14SM90_TMA_STOREES21_S23_S23_EEEvvEEEEvNT_6ParamsE)
        /*0038*/ 	.word	0x00000000


	//----- nvinfo : EIATTR_MIN_STACK_SIZE
	.align		4
.L_27:
        /*003c*/ 	.byte	0x04, 0x12
        /*003e*/ 	.short	(.L_29 - .L_28)
	.align		4
.L_28:
        /*0040*/ 	.word	index@(_ZN7cutlass13device_kernelINS_4gemm6kernel13GemmUniversalIN4cute5tupleIJiiiiEEENS1_10collective13CollectiveMmaINS1_35MainloopSm100TmaUmmaWarpSpecializedILi4ELi2ELi4ENS5_IJNS4_1CILi1EEENSA_ILi2EEESB_EEEEENS5_IJNSA_ILi128EEESF_NSA_ILi32EEEEEENS_10tfloat32_tENS5_IJlSB_lEEESI_SJ_NS4_8TiledMMAINS4_8MMA_AtomIJNS4_17SM100_MMA_TF32_SSISI_SI_fLi128ELi128ELNS4_4UMMA5MajorE0ELSO_0ELNSN_7ScaleInE0ELSP_0EEEEEENS4_6LayoutINS5_IJSB_SB_SB_EEENS5_IJNSA_ILi0EEESU_SU_EEEEENS5_IJNS4_10UnderscoreESX_SX_EEEEENS4_23SM90_TMA_LOAD_MULTICASTENS4_14ComposedLayoutINS4_7SwizzleILi3ELi4ELi3EEENS4_18smem_ptr_flag_bitsILi32EEENSS_INS5_IJNSA_ILi8EEESG_EEENS5_IJSG_SB_EEEEEEEvNS4_8identityENS4_13SM90_TMA_LOADES1A_vS1B_EENS_8epilogue10collective18CollectiveEpilogueINS1E_23Sm100TmaWarpSpecializedILi4ELi2ELi16ELb1ELb0EEEJSH_NS5_IJNSS_ISF_SB_EENSS_INSA_ILi16EEESB_EEEEESI_SJ_SI_SJ_NS1E_6fusion15FusionCallbacksIS1I_NS1N_17LinearCombinationISI_fSI_fLNS_15FloatRoundStyleE2EEESH_S1M_JEEENS4_5SM1004TMEM4LOAD26SM100_TMEM_LOAD_32dp32b16xES1C_NS11_INS12_ILi2ELi4ELi3EEES15_NSS_INS5_IJS16_S1K_EEENS5_IJS1K_SB_EEEEEEENS4_39AutoVectorizingCopyWithAssumedAlignmentILi128EEENS4_14SM90_TMA_STOREES21_S23_S23_EEEvvEEEEvNT_6ParamsE)
        /*0044*/ 	.word	0x00000000
.L_29:


//--------------------- .nv.compat                --------------------------
	.section	.nv.compat,"",@"SHT_CUDA_COMPAT_INFO"
	.align	4
        /*0000*/ 	.byte	0x02, 0x09, 0x01, 0x00, 0x02, 0x02, 0x02, 0x00, 0x02, 0x05, 0x05, 0x00, 0x03, 0x07, 0x01, 0x01
        /*0010*/ 	.byte	0x02, 0x03, 0x01, 0x00, 0x02, 0x06, 0x01, 0x00, 0x04, 0x0b, 0x08, 0x00, 0x09, 0x00, 0x00, 0x00
        /*0020*/ 	.byte	0x00, 0x00, 0x00, 0x00


//--------------------- .nv.info._ZN7cutlass13device_kernelINS_4gemm6kernel13GemmUniversalIN4cute5tupleIJiiiiEEENS1_10collective13CollectiveMmaINS1_35MainloopSm100TmaUmmaWarpSpecializedILi4ELi2ELi4ENS5_IJNS4_1CILi1EEENSA_ILi2EEESB_EEEEENS5_IJNSA_ILi128EEESF_NSA_ILi32EEEEEENS_10tfloat32_tENS5_IJlSB_lEEESI_SJ_NS4_8TiledMMAINS4_8MMA_AtomIJNS4_17SM100_MMA_TF32_SSISI_SI_fLi128ELi128ELNS4_4UMMA5MajorE0ELSO_0ELNSN_7ScaleInE0ELSP_0EEEEEENS4_6LayoutINS5_IJSB_SB_SB_EEENS5_IJNSA_ILi0EEESU_SU_EEEEENS5_IJNS4_10UnderscoreESX_SX_EEEEENS4_23SM90_TMA_LOAD_MULTICASTENS4_14ComposedLayoutINS4_7SwizzleILi3ELi4ELi3EEENS4_18smem_ptr_flag_bitsILi32EEENSS_INS5_IJNSA_ILi8EEESG_EEENS5_IJSG_SB_EEEEEEEvNS4_8identityENS4_13SM90_TMA_LOADES1A_vS1B_EENS_8epilogue10collective18CollectiveEpilogueINS1E_23Sm100TmaWarpSpecializedILi4ELi2ELi16ELb1ELb0EEEJSH_NS5_IJNSS_ISF_SB_EENSS_INSA_ILi16EEESB_EEEEESI_SJ_SI_SJ_NS1E_6fusion15FusionCallbacksIS1I_NS1N_17LinearCombinationISI_fSI_fLNS_15FloatRoundStyleE2EEESH_S1M_JEEENS4_5SM1004TMEM4LOAD26SM100_TMEM_LOAD_32dp32b16xES1C_NS11_INS12_ILi2ELi4ELi3EEES15_NSS_INS5_IJS16_S1K_EEENS5_IJS1K_SB_EEEEEEENS4_39AutoVectorizingCopyWithAssumedAlignmentILi128EEENS4_14SM90_TMA_STOREES21_S23_S23_EEEvvEEEEvNT_6ParamsE --------------------------
	.section	.nv.info._ZN7cutlass13device_kernelINS_4gemm6kernel13GemmUniversalIN4cute5tupleIJiiiiEEENS1_10collective13CollectiveMmaINS1_35MainloopSm100TmaUmmaWarpSpecializedILi4ELi2ELi4ENS5_IJNS4_1CILi1EEENSA_ILi2EEESB_EEEEENS5_IJNSA_ILi128EEESF_NSA_ILi32EEEEEENS_10tfloat32_tENS5_IJlSB_lEEESI_SJ_NS4_8TiledMMAINS4_8MMA_AtomIJNS4_17SM100_MMA_TF32_SSISI_SI_fLi128ELi128ELNS4_4UMMA5MajorE0ELSO_0ELNSN_7ScaleInE0ELSP_0EEEEEENS4_6LayoutINS5_IJSB_SB_SB_EEENS5_IJNSA_ILi0EEESU_SU_EEEEENS5_IJNS4_10UnderscoreESX_SX_EEEEENS4_23SM90_TMA_LOAD_MULTICASTENS4_14ComposedLayoutINS4_7SwizzleILi3ELi4ELi3EEENS4_18smem_ptr_flag_bitsILi32EEENSS_INS5_IJNSA_ILi8EEESG_EEENS5_IJSG_SB_EEEEEEEvNS4_8identityENS4_13SM90_TMA_LOADES1A_vS1B_EENS_8epilogue10collective18CollectiveEpilogueINS1E_23Sm100TmaWarpSpecializedILi4ELi2ELi16ELb1ELb0EEEJSH_NS5_IJNSS_ISF_SB_EENSS_INSA_ILi16EEESB_EEEEESI_SJ_SI_SJ_NS1E_6fusion15FusionCallbacksIS1I_NS1N_17LinearCombinationISI_fSI_fLNS_15FloatRoundStyleE2EEESH_S1M_JEEENS4_5SM1004TMEM4LOAD26SM100_TMEM_LOAD_32dp32b16xES1C_NS11_INS12_ILi2ELi4ELi3EEES15_NSS_INS5_IJS16_S1K_EEENS5_IJS1K_SB_EEEEEEENS4_39AutoVectorizingCopyWithAssumedAlignmentILi128EEENS4_14SM90_TMA_STOREES21_S23_S23_EEEvvEEEEvNT_6ParamsE,"",@"SHT_CUDA_INFO"
	.sectionflags	@""
	.align	4


	//----- nvinfo : EIATTR_CUDA_API_VERSION
	.align		4
        /*0000*/ 	.byte	0x04, 0x37
        /*0002*/ 	.short	(.L_31 - .L_30)
.L_30:
        /*0004*/ 	.word	0x00000082


	//----- nvinfo : EIATTR_KPARAM_INFO
	.align		4
.L_31:
        /*0008*/ 	.byte	0x04, 0x17
        /*000a*/ 	.short	(.L_33 - .L_32)
.L_32:
        /*000c*/ 	.word	0x00000000
        /*0010*/ 	.short	0x0000
        /*0012*/ 	.short	0x0000
        /*0014*/ 	.byte	0x00, 0xf0, 0x01, 0x20


	//----- nvinfo : EIATTR_AT_ENTRY_FRAGMENTS
	.align		4
.L_33:
        /*0018*/ 	.byte	0x04, 0x4f
        /*001a*/ 	.short	(.L_35 - .L_34)


	//   ....[0]....
.L_34:
        /*001c*/ 	.word	0x00000006


	//----- nvinfo : EIATTR_RESERVED_SMEM_USED
	.align		4
.L_35:
        /*0020*/ 	.byte	0x01, 0x41
	.zero		2


	//----- nvinfo : EIATTR_SPARSE_MMA_MASK
	.align		4
        /*0024*/ 	.byte	0x03, 0x50
        /*0026*/ 	.short	0x0000


	//----- nvinfo : EIATTR_TCGEN05_1CTA_USED
	.align		4
        /*0028*/ 	.byte	0x01, 0x51
	.zero		2


	//----- nvinfo : EIATTR_MAXREG_COUNT
	.align		4
        /*002c*/ 	.byte	0x03, 0x1b
        /*002e*/ 	.short	0x00ff


	//----- nvinfo : EIATTR_NUM_BARRIERS
	.align		4
        /*0030*/ 	.byte	0x02, 0x4c
        /*0032*/ 	.byte	0x07
	.zero		1


	//----- nvinfo : EIATTR_EXTERNS
	.align		4
        /*0034*/ 	.byte	0x04, 0x0f
        /*0036*/ 	.short	(.L_37 - .L_36)


	//   ....[0]....
	.align		4
.L_36:
        /*0038*/ 	.word	index@(__assertfail)


	//----- nvinfo : EIATTR_MERCURY_ISA_VERSION
	.align		4
.L_37:
        /*003c*/ 	.byte	0x03, 0x5f
        /*003e*/ 	.short	0x0101


	//----- nvinfo : EIATTR_INT_WARP_WIDE_INSTR_OFFSETS
	.align		4
        /*0040*/ 	.byte	0x04, 0x31
        /*0042*/ 	.short	(.L_39 - .L_38)


	//   ....[0]....
.L_38:
        /*0044*/ 	.word	0x00003ca0


	//   ....[1]....
        /*0048*/ 	.word	0x00003cd0


	//   ....[2]....
        /*004c*/ 	.word	0x00003cf0


	//   ....[3]....
        /*0050*/ 	.word	0x00004820


	//   ....[4]....
        /*0054*/ 	.word	0x00004880


	//   ....[5]....
        /*0058*/ 	.word	0x00004970


	//   ....[6]....
        /*005c*/ 	.word	0x000049e0


	//   ....[7]....
        /*0060*/ 	.word	0x00004ad0


	//   ....[8]....
        /*0064*/ 	.word	0x00004b40


	//   ....[9]....
        /*0068*/ 	.word	0x00004c40


	//   ....[10]....
        /*006c*/ 	.word	0x00004cb0


	//   ....[11]....
        /*0070*/ 	.word	0x00004dc0


	//   ....[12]....
        /*0074*/ 	.word	0x00004e40


	//   ....[13]....
        /*0078*/ 	.word	0x00004f40


	//   ....[14]....
        /*007c*/ 	.word	0x00004fc0


	//   ....[15]....
        /*0080*/ 	.word	0x000050c0


	//   ....[16]....
        /*0084*/ 	.word	0x00005140


	//   ....[17]....
        /*0088*/ 	.word	0x00005230


	//   ....[18]....
        /*008c*/ 	.word	0x000052c0


	//----- nvinfo : EIATTR_COOP_GROUP_MASK_REGIDS
	.align		4
.L_39:
        /*0090*/ 	.byte	0x04, 0x29
        /*0092*/ 	.short	(.L_41 - .L_40)


	//   ....[0]....
.L_40:
        /*0094*/ 	.word	0xffffffff


	//   ....[1]....
        /*0098*/ 	.word	0xffffffff


	//   ....[2]....
        /*009c*/ 	.word	0xffffffff


	//   ....[3]....
        /*00a0*/ 	.word	0xffffffff


	//   ....[4]....
        /*00a4*/ 	.word	0xffffffff


	//   ....[5]....
        /*00a8*/ 	.word	0xffffffff


	//   ....[6]....
        /*00ac*/ 	.word	0xffffffff


	//   ....[7]....
        /*00b0*/ 	.word	0xffffffff


	//   ....[8]....
        /*00b4*/ 	.word	0xffffffff


	//   ....[9]....
        /*00b8*/ 	.word	0xffffffff


	//   ....[10]....
        /*00bc*/ 	.word	0xffffffff


	//   ....[11]....
        /*00c0*/ 	.word	0xffffffff


	//   ....[12]....
        /*00c4*/ 	.word	0xffffffff


	//   ....[13]....
        /*00c8*/ 	.word	0xffffffff


	//----- nvinfo : EIATTR_COOP_GROUP_INSTR_OFFSETS
	.align		4
.L_41:
        /*00cc*/ 	.byte	0x04, 0x28
        /*00ce*/ 	.short	(.L_43 - .L_42)


	//   ....[0]....
.L_42:
        /*00d0*/ 	.word	0x00000080


	//   ....[1]....
        /*00d4*/ 	.word	0x000004f0


	//   ....[2]....
        /*00d8*/ 	.word	0x000006a0


	//   ....[3]....
        /*00dc*/ 	.word	0x00000840


	//   ....[4]....
        /*00e0*/ 	.word	0x00000940


	//   ....[5]....
        /*00e4*/ 	.word	0x00000ab0


	//   ....[6]....
        /*00e8*/ 	.word	0x00000c50


	//   ....[7]....
        /*00ec*/ 	.word	0x00000e00


	//   ....[8]....
        /*00f0*/ 	.word	0x00002030


	//   ....[9]....
        /*00f4*/ 	.word	0x00002ef0


	//   ....[10]....
        /*00f8*/ 	.word	0x00003100


	//   ....[11]....
        /*00fc*/ 	.word	0x00003130


	//   ....[12]....
        /*0100*/ 	.word	0x00003b80


	//   ....[13]....
        /*0104*/ 	.word	0x00003db0


	//----- nvinfo : EIATTR_VRC_CTA_INIT_COUNT
	.align		4
.L_43:
        /*0108*/ 	.byte	0x02, 0x4a
        /*010a*/ 	.byte	0x80
	.zero		1


	//----- nvinfo : EIATTR_SYSCALL_OFFSETS
	.align		4
        /*010c*/ 	.byte	0x04, 0x46
        /*010e*/ 	.short	(.L_45 - .L_44)


	//   ....[0]....
.L_44:
        /*0110*/ 	.word	0x00005f60


	//   ....[1]....
        /*0114*/ 	.word	0x00006050


	//   ....[2]....
        /*0118*/ 	.word	0x00006810


	//   ....[3]....
        /*011c*/ 	.word	0x00007190


	//   ....[4]....
        /*0120*/ 	.word	0x00007ae0


	//   ....[5]....
        /*0124*/ 	.word	0x00008480


	//   ....[6]....
        /*0128*/ 	.word	0x00008e20


	//   ....[7]....
        /*012c*/ 	.word	0x000097f0


	//   ....[8]....
        /*0130*/ 	.word	0x0000a190


	//   ....[9]....
        /*0134*/ 	.word	0x0000aae0


	//----- nvinfo : EIATTR_MBARRIER_INSTR_OFFSETS
	.align		4
.L_45:
        /*0138*/ 	.byte	0x04, 0x39
        /*013a*/ 	.short	(.L_47 - .L_46)


	//   ....[0]....
.L_46:
        /*013c*/ 	.word	0x00000610
        /*0140*/ 	.word	0x000000ff
        /*0144*/ 	.word	0x00000000
        /*0148*/ 	.short	0x0100
        /*014a*/ 	.byte	0x04
	.zero		1


	//   ....[1]....
        /*014c*/ 	.word	0x00000620
        /*0150*/ 	.word	0x000000ff
        /*0154*/ 	.word	0x00000020
        /*0158*/ 	.short	0x0100
        /*015a*/ 	.byte	0x04
	.zero		1


	//   ....[2]....
        /*015c*/ 	.word	0x00000630
        /*0160*/ 	.word	0x000000ff
        /*0164*/ 	.word	0x00000008
        /*0168*/ 	.short	0x0100
        /*016a*/ 	.byte	0x04
	.zero		1


	//   ....[3]....
        /*016c*/ 	.word	0x00000640
        /*0170*/ 	.word	0x000000ff
        /*0174*/ 	.word	0x00000028
        /*0178*/ 	.short	0x0100
        /*017a*/ 	.byte	0x04
	.zero		1


	//   ....[4]....
        /*017c*/ 	.word	0x00000650
        /*0180*/ 	.word	0x000000ff
        /*0184*/ 	.word	0x00000010
        /*0188*/ 	.short	0x0100
        /*018a*/ 	.byte	0x04
	.zero		1


	//   ....[5]....
        /*018c*/ 	.word	0x00000660
        /*0190*/ 	.word	0x000000ff
        /*0194*/ 	.word	0x00000030
        /*0198*/ 	.short	0x0100
        /*019a*/ 	.byte	0x04
	.zero		1


	//   ....[6]....
        /*019c*/ 	.word	0x00000670
        /*01a0*/ 	.word	0x000000ff
        /*01a4*/ 	.word	0x00000018
        /*01a8*/ 	.short	0x0100
        /*01aa*/ 	.byte	0x04
	.zero		1


	//   ....[7]....
        /*01ac*/ 	.word	0x00000680
        /*01b0*/ 	.word	0x000000ff
        /*01b4*/ 	.word	0x00000038
        /*01b8*/ 	.short	0x0100
        /*01ba*/ 	.byte	0x04
	.zero		1


	//   ....[8]....
        /*01bc*/ 	.word	0x000007b0
        /*01c0*/ 	.word	0x000000ff
        /*01c4*/ 	.word	0x00000040
        /*01c8*/ 	.short	0x0100
        /*01ca*/ 	.byte	0x04
	.zero		1


	//   ....[9]....
        /*01cc*/ 	.word	0x000007c0
        /*01d0*/ 	.word	0x000000ff
        /*01d4*/ 	.word	0x00000060
        /*01d8*/ 	.short	0x0100
        /*01da*/ 	.byte	0x04
	.zero		1


	//   ....[10]....
        /*01dc*/ 	.word	0x000007d0
        /*01e0*/ 	.word	0x000000ff
        /*01e4*/ 	.word	0x00000048
        /*01e8*/ 	.short	0x0100
        /*01ea*/ 	.byte	0x04
	.zero		1


	//   ....[11]....
        /*01ec*/ 	.word	0x000007e0
        /*01f0*/ 	.word	0x000000ff
        /*01f4*/ 	.word	0x00000068
        /*01f8*/ 	.short	0x0100
        /*01fa*/ 	.byte	0x04
	.zero		1


	//   ....[12]....
        /*01fc*/ 	.word	0x000007f0
        /*0200*/ 	.word	0x000000ff
        /*0204*/ 	.word	0x00000050
        /*0208*/ 	.short	0x0100
        /*020a*/ 	.byte	0x04
	.zero		1


	//   ....[13]....
        /*020c*/ 	.word	0x00000800
        /*0210*/ 	.word	0x000000ff
        /*0214*/ 	.word	0x00000070
        /*0218*/ 	.short	0x0100
        /*021a*/ 	.byte	0x04
	.zero		1


	//   ....[14]....
        /*021c*/ 	.word	0x00000810
        /*0220*/ 	.word	0x000000ff
        /*0224*/ 	.word	0x00000058
        /*0228*/ 	.short	0x0100
        /*022a*/ 	.byte	0x04
	.zero		1


	//   ....[15]....
        /*022c*/ 	.word	0x00000820
        /*0230*/ 	.word	0x000000ff
        /*0234*/ 	.word	0x00000078
        /*0238*/ 	.short	0x0100
        /*023a*/ 	.byte	0x04
	.zero		1


	//   ....[16]....
        /*023c*/ 	.word	0x00000910
        /*0240*/ 	.word	0x000000ff
        /*0244*/ 	.word	0x00000080
        /*0248*/ 	.short	0x0100
        /*024a*/ 	.byte	0x06
	.zero		1


	//   ....[17]....
        /*024c*/ 	.word	0x00000920
        /*0250*/ 	.word	0x000000ff
        /*0254*/ 	.word	0x00000088
        /*0258*/ 	.short	0x0100
        /*025a*/ 	.byte	0x06
	.zero		1


	//   ....[18]....
        /*025c*/ 	.word	0x00000a60
        /*0260*/ 	.word	0x000000ff
        /*0264*/ 	.word	0x00000090
        /*0268*/ 	.short	0x0100
        /*026a*/ 	.byte	0x06
	.zero		1


	//   ....[19]....
        /*026c*/ 	.word	0x00000a70
        /*0270*/ 	.word	0x000000ff
        /*0274*/ 	.word	0x000000a0
        /*0278*/ 	.short	0x0100
        /*027a*/ 	.byte	0x06
	.zero		1


	//   ....[20]....
        /*027c*/ 	.word	0x00000a80
        /*0280*/ 	.word	0x000000ff
        /*0284*/ 	.word	0x00000098
        /*0288*/ 	.short	0x0100
        /*028a*/ 	.byte	0x06
	.zero		1


	//   ....[21]....
        /*028c*/ 	.word	0x00000a90
        /*0290*/ 	.word	0x000000ff
        /*0294*/ 	.word	0x000000a8
        /*0298*/ 	.short	0x0100
        /*029a*/ 	.byte	0x06
	.zero		1


	//   ....[22]....
        /*029c*/ 	.word	0x00000bc0
        /*02a0*/ 	.word	0x000000ff
        /*02a4*/ 	.word	0x000000b0
        /*02a8*/ 	.short	0x0100
        /*02aa*/ 	.byte	0x04
	.zero		1


	//   ....[23]....
        /*02ac*/ 	.word	0x00000bd0
        /*02b0*/ 	.word	0x000000ff
        /*02b4*/ 	.word	0x000000d0
        /*02b8*/ 	.short	0x0100
        /*02ba*/ 	.byte	0x04
	.zero		1


	//   ....[24]....
        /*02bc*/ 	.word	0x00000be0
        /*02c0*/ 	.word	0x000000ff
        /*02c4*/ 	.word	0x000000b8
        /*02c8*/ 	.short	0x0100
        /*02ca*/ 	.byte	0x04
	.zero		1


	//   ....[25]....
        /*02cc*/ 	.word	0x00000bf0
        /*02d0*/ 	.word	0x000000ff
        /*02d4*/ 	.word	0x000000d8
        /*02d8*/ 	.short	0x0100
        /*02da*/ 	.byte	0x04
	.zero		1


	//   ....[26]....
        /*02dc*/ 	.word	0x00000c00
        /*02e0*/ 	.word	0x000000ff
        /*02e4*/ 	.word	0x000000c0
        /*02e8*/ 	.short	0x0100
        /*02ea*/ 	.byte	0x04
	.zero		1


	//   ....[27]....
        /*02ec*/ 	.word	0x00000c10
        /*02f0*/ 	.word	0x000000ff
        /*02f4*/ 	.word	0x000000e0
        /*02f8*/ 	.short	0x0100
        /*02fa*/ 	.byte	0x04
	.zero		1


	//   ....[28]....
        /*02fc*/ 	.word	0x00000c20
        /*0300*/ 	.word	0x000000ff
        /*0304*/ 	.word	0x000000c8
        /*0308*/ 	.short	0x0100
        /*030a*/ 	.byte	0x04
	.zero		1


	//   ....[29]....
        /*030c*/ 	.word	0x00000c30
        /*0310*/ 	.word	0x000000ff
        /*0314*/ 	.word	0x000000e8
        /*0318*/ 	.short	0x0100
        /*031a*/ 	.byte	0x04
	.zero		1


	//   ....[30]....
        /*031c*/ 	.word	0x00000d20
        /*0320*/ 	.word	0x000000ff
        /*0324*/ 	.word	0x000000f0
        /*0328*/ 	.short	0x0100
        /*032a*/ 	.byte	0x04
	.zero		1


	//   ....[31]....
        /*032c*/ 	.word	0x00000d30
        /*0330*/ 	.word	0x000000ff
        /*0334*/ 	.word	0x00000100
        /*0338*/ 	.short	0x0100
        /*033a*/ 	.byte	0x04
	.zero		1


	//   ....[32]....
        /*033c*/ 	.word	0x00000d40
        /*0340*/ 	.word	0x000000ff
        /*0344*/ 	.word	0x000000f8
        /*0348*/ 	.short	0x0100
        /*034a*/ 	.byte	0x04
	.zero		1


	//   ....[33]....
        /*034c*/ 	.word	0x00000d50
        /*0350*/ 	.word	0x000000ff
        /*0354*/ 	.word	0x00000108
        /*0358*/ 	.short	0x0100
        /*035a*/ 	.byte	0x04
	.zero		1


	//   ....[34]....
        /*035c*/ 	.word	0x000018b0
        /*0360*/ 	.word	0x00000000
        /*0364*/ 	.word	0x00000100
        /*0368*/ 	.short	0x010a
        /*036a*/ 	.byte	0xff
	.zero		1


	//   ....[35]....
        /*036c*/ 	.word	0x000018e0
        /*0370*/ 	.word	0x00000000
        /*0374*/ 	.word	0x000000f0
        /*0378*/ 	.short	0x0101
        /*037a*/ 	.byte	0xff
	.zero		1


	//   ....[36]....
        /*037c*/ 	.word	0x000019b0
        /*0380*/ 	.word	0x000000ff
        /*0384*/ 	.word	0x00000020
        /*0388*/ 	.short	0x010a
        /*038a*/ 	.byte	0x04
	.zero		1


	//   ....[37]....
        /*038c*/ 	.word	0x00001a30
        /*0390*/ 	.word	0x000000ff
        /*0394*/ 	.word	0x00000020
        /*0398*/ 	.short	0x010a
        /*039a*/ 	.byte	0x21
	.zero		1


	//   ....[38]....
        /*039c*/ 	.word	0x00001bd0
        /*03a0*/ 	.word	0x000000ff
        /*03a4*/ 	.word	0x00000020
        /*03a8*/ 	.short	0x010a
        /*03aa*/ 	.byte	0x08
	.zero		1


	//   ....[39]....
        /*03ac*/ 	.word	0x00001ce0
        /*03b0*/ 	.word	0x000000ff
        /*03b4*/ 	.word	0x00000088
        /*03b8*/ 	.short	0x0101
        /*03ba*/ 	.byte	0x06
	.zero		1


	//   ....[40]....
        /*03bc*/ 	.word	0x00001d00
        /*03c0*/ 	.word	0x000000ff
        /*03c4*/ 	.word	0x00000020
        /*03c8*/ 	.short	0x010a
        /*03ca*/ 	.byte	0x04
	.zero		1


	//   ....[41]....
        /*03cc*/ 	.word	0x00001d80
        /*03d0*/ 	.word	0x000000ff
        /*03d4*/ 	.word	0x00000020
        /*03d8*/ 	.short	0x010a
        /*03da*/ 	.byte	0x11
	.zero		1


	//   ....[42]....
        /*03dc*/ 	.word	0x00001f20
        /*03e0*/ 	.word	0x000000ff
        /*03e4*/ 	.word	0x00000020
        /*03e8*/ 	.short	0x010a
        /*03ea*/ 	.byte	0x07
	.zero		1


	//   ....[43]....
        /*03ec*/ 	.word	0x00002060
        /*03f0*/ 	.word	0x00000003
        /*03f4*/ 	.word	0x00000090
        /*03f8*/ 	.short	0x010a
        /*03fa*/ 	.byte	0xff
	.zero		1


	//   ....[44]....
        /*03fc*/ 	.word	0x000021b0
        /*0400*/ 	.word	0x00000000
        /*0404*/ 	.word	0x00000000
        /*0408*/ 	.short	0x0101
        /*040a*/ 	.byte	0xff
	.zero		1


	//   ....[45]....
        /*040c*/ 	.word	0x00002770
        /*0410*/ 	.word	0x000000ff
        /*0414*/ 	.word	0x00000000
        /*0418*/ 	.short	0x010a
        /*041a*/ 	.byte	0x04
	.zero		1


	//   ....[46]....
        /*041c*/ 	.word	0x00002800
        /*0420*/ 	.word	0x000000ff
        /*0424*/ 	.word	0x00000000
        /*0428*/ 	.short	0x010a
        /*042a*/ 	.byte	0x05
	.zero		1


	//   ....[47]....
        /*042c*/ 	.word	0x00002890
        /*0430*/ 	.word	0x000000ff
        /*0434*/ 	.word	0x00000000
        /*0438*/ 	.short	0x010a
        /*043a*/ 	.byte	0x05
	.zero		1


	//   ....[48]....
        /*043c*/ 	.word	0x00002930
        /*0440*/ 	.word	0x00000000
        /*0444*/ 	.word	0x00000000
        /*0448*/ 	.short	0x010a
        /*044a*/ 	.byte	0xff
	.zero		1


	//   ....[49]....
        /*044c*/ 	.word	0x00002a50
        /*0450*/ 	.word	0x00000002
        /*0454*/ 	.word	0x000000f0
        /*0458*/ 	.short	0x010a
        /*045a*/ 	.byte	0xff
	.zero		1


	//   ....[50]....
        /*045c*/ 	.word	0x00002ac0
        /*0460*/ 	.word	0x00000002
        /*0464*/ 	.word	0x00000000
        /*0468*/ 	.short	0x0101
        /*046a*/ 	.byte	0xff
	.zero		1


	//   ....[51]....
        /*046c*/ 	.word	0x00002ae0
        /*0470*/ 	.word	0x000000ff
        /*0474*/ 	.word	0x000000a0
        /*0478*/ 	.short	0x010a
        /*047a*/ 	.byte	0x04
	.zero		1


	//   ....[52]....
        /*047c*/ 	.word	0x00002c00
        /*0480*/ 	.word	0x00000002
        /*0484*/ 	.word	0x00000090
        /*0488*/ 	.short	0x010a
        /*048a*/ 	.byte	0xff
	.zero		1


	//   ....[53]....
        /*048c*/ 	.word	0x00002d00
        /*0490*/ 	.word	0x00000002
        /*0494*/ 	.word	0x00000000
        /*0498*/ 	.short	0x0101
        /*049a*/ 	.byte	0xff
	.zero		1


	//   ....[54]....
        /*049c*/ 	.word	0x00002d90
        /*04a0*/ 	.word	0x000000ff
        /*04a4*/ 	.word	0x000000a0
        /*04a8*/ 	.short	0x0106
        /*04aa*/ 	.byte	0x04
	.zero		1


	//   ....[55]....
        /*04ac*/ 	.word	0x00002db0
        /*04b0*/ 	.word	0x000000ff
        /*04b4*/ 	.word	0x000000a0
        /*04b8*/ 	.short	0x010a
        /*04ba*/ 	.byte	0x04
	.zero		1


	//   ....[56]....
        /*04bc*/ 	.word	0x00002e40
        /*04c0*/ 	.word	0x000000ff
        /*04c4*/ 	.word	0x000000a0
        /*04c8*/ 	.short	0x0106
        /*04ca*/ 	.byte	0x07
	.zero		1


	//   ....[57]....
        /*04cc*/ 	.word	0x00002e80
        /*04d0*/ 	.word	0x00000000
        /*04d4*/ 	.word	0x000000a0
        /*04d8*/ 	.short	0x010a
        /*04da*/ 	.byte	0xff
	.zero		1


	//   ....[58]....
        /*04dc*/ 	.word	0x000033d0
        /*04e0*/ 	.word	0x00000000
        /*04e4*/ 	.word	0x00000090
        /*04e8*/ 	.short	0x010a
        /*04ea*/ 	.byte	0xff
	.zero		1


	//   ....[59]....
        /*04ec*/ 	.word	0x000034e0
        /*04f0*/ 	.word	0x00000003
        /*04f4*/ 	.word	0x00000000
        /*04f8*/ 	.short	0x0101
        /*04fa*/ 	.byte	0xff
	.zero		1


	//   ....[60]....
        /*04fc*/ 	.word	0x000034f0
        /*0500*/ 	.word	0x000000ff
        /*0504*/ 	.word	0x00000000
        /*0508*/ 	.short	0x010a
        /*050a*/ 	.byte	0x04
	.zero		1


	//   ....[61]....
        /*050c*/ 	.word	0x00003510
        /*0510*/ 	.word	0x000000ff
        /*0514*/ 	.word	0x000000d0
        /*0518*/ 	.short	0x010a
        /*051a*/ 	.byte	0x1e
	.zero		1


	//   ....[62]....
        /*051c*/ 	.word	0x000035e0
        /*0520*/ 	.word	0x000000ff
        /*0524*/ 	.word	0x00000000
        /*0528*/ 	.short	0x010a
        /*052a*/ 	.byte	0x05
	.zero		1


	//   ....[63]....
        /*052c*/ 	.word	0x00003720
        /*0530*/ 	.word	0x000000ff
        /*0534*/ 	.word	0x00000000
        /*0538*/ 	.short	0x010a
        /*053a*/ 	.byte	0x04
	.zero		1


	//   ....[64]....
        /*053c*/ 	.word	0x000039b0
        /*0540*/ 	.word	0x000000ff
        /*0544*/ 	.word	0x00000000
        /*0548*/ 	.short	0x010a
        /*054a*/ 	.byte	0x04
	.zero		1


	//   ....[65]....
        /*054c*/ 	.word	0x00003a40
        /*0550*/ 	.word	0x000000ff
        /*0554*/ 	.word	0x00000000
        /*0558*/ 	.short	0x010a
        /*055a*/ 	.byte	0x05
	.zero		1


	//   ....[66]....
        /*055c*/ 	.word	0x00003ad0
        /*0560*/ 	.word	0x000000ff
        /*0564*/ 	.word	0x00000000
        /*0568*/ 	.short	0x010a
        /*056a*/ 	.byte	0x05
	.zero		1


	//   ....[67]....
        /*056c*/ 	.word	0x00003b60
        /*0570*/ 	.word	0x000000ff
        /*0574*/ 	.word	0x00000000
        /*0578*/ 	.short	0x010a
        /*057a*/ 	.byte	0x04
	.zero		1


	//   ....[68]....
        /*057c*/ 	.word	0x00004010
        /*0580*/ 	.word	0x0000000c
        /*0584*/ 	.word	0x00000090
        /*0588*/ 	.short	0x010a
        /*058a*/ 	.byte	0xff
	.zero		1


	//   ....[69]....
        /*058c*/ 	.word	0x00004180
        /*0590*/ 	.word	0x00000000
        /*0594*/ 	.word	0x00000000
        /*0598*/ 	.short	0x0101
        /*059a*/ 	.byte	0xff
	.zero		1


	//   ....[70]....
        /*059c*/ 	.word	0x00004620
        /*05a0*/ 	.word	0x000000ff
        /*05a4*/ 	.word	0x00000088
        /*05a8*/ 	.short	0x010a
        /*05aa*/ 	.byte	0x15
	.zero		1


	//   ....[71]....
        /*05ac*/ 	.word	0x000047a0
        /*05b0*/ 	.word	0x000000ff
        /*05b4*/ 	.word	0x00000060
        /*05b8*/ 	.short	0x010a
        /*05ba*/ 	.byte	0x15
	.zero		1


	//   ....[72]....
        /*05bc*/ 	.word	0x00004920
        /*05c0*/ 	.word	0x000000ff
        /*05c4*/ 	.word	0x00000040
        /*05c8*/ 	.short	0x010b
        /*05ca*/ 	.byte	0x15
	.zero		1


	//   ....[73]....
        /*05cc*/ 	.word	0x00004930
        /*05d0*/ 	.word	0x000000ff
        /*05d4*/ 	.word	0x00000000
        /*05d8*/ 	.short	0x0101
        /*05da*/ 	.byte	0x06
	.zero		1


	//   ....[74]....
        /*05dc*/ 	.word	0x00004940
        /*05e0*/ 	.word	0x000000ff
        /*05e4*/ 	.word	0x00000068
        /*05e8*/ 	.short	0x010a
        /*05ea*/ 	.byte	0x15
	.zero		1


	//   ....[75]....
        /*05ec*/ 	.word	0x00004a80
        /*05f0*/ 	.word	0x000000ff
        /*05f4*/ 	.word	0x00000048
        /*05f8*/ 	.short	0x010b
        /*05fa*/ 	.byte	0x15
	.zero		1


	//   ....[76]....
        /*05fc*/ 	.word	0x00004a90
        /*0600*/ 	.word	0x000000ff
        /*0604*/ 	.word	0x00000000
        /*0608*/ 	.short	0x0101
        /*060a*/ 	.byte	0x07
	.zero		1


	//   ....[77]....
        /*060c*/ 	.word	0x00004aa0
        /*0610*/ 	.word	0x000000ff
        /*0614*/ 	.word	0x00000070
        /*0618*/ 	.short	0x010a
        /*061a*/ 	.byte	0x15
	.zero		1


	//   ....[78]....
        /*061c*/ 	.word	0x00004bf0
        /*0620*/ 	.word	0x000000ff
        /*0624*/ 	.word	0x00000050
        /*0628*/ 	.short	0x010b
        /*062a*/ 	.byte	0x15
	.zero		1


	//   ....[79]....
        /*062c*/ 	.word	0x00004c00
        /*0630*/ 	.word	0x000000ff
        /*0634*/ 	.word	0x00000000
        /*0638*/ 	.short	0x0101
        /*063a*/ 	.byte	0x1d
	.zero		1


	//   ....[80]....
        /*063c*/ 	.word	0x00004c10
        /*0640*/ 	.word	0x000000ff
        /*0644*/ 	.word	0x00000078
        /*0648*/ 	.short	0x010a
        /*064a*/ 	.byte	0x15
	.zero		1


	//   ....[81]....
        /*064c*/ 	.word	0x00004d70
        /*0650*/ 	.word	0x000000ff
        /*0654*/ 	.word	0x00000058
        /*0658*/ 	.short	0x010b
        /*065a*/ 	.byte	0x15
	.zero		1


	//   ....[82]....
        /*065c*/ 	.word	0x00004d80
        /*0660*/ 	.word	0x000000ff
        /*0664*/ 	.word	0x00000000
        /*0668*/ 	.short	0x0101
        /*066a*/ 	.byte	0x18
	.zero		1


	//   ....[83]....
        /*066c*/ 	.word	0x00004d90
        /*0670*/ 	.word	0x000000ff
        /*0674*/ 	.word	0x00000060
        /*0678*/ 	.short	0x010a
        /*067a*/ 	.byte	0x15
	.zero		1


	//   ....[84]....
        /*067c*/ 	.word	0x00004ef0
        /*0680*/ 	.word	0x000000ff
        /*0684*/ 	.word	0x00000040
        /*0688*/ 	.short	0x010b
        /*068a*/ 	.byte	0x15
	.zero		1


	//   ....[85]....
        /*068c*/ 	.word	0x00004f00
        /*0690*/ 	.word	0x000000ff
        /*0694*/ 	.word	0x00000000
        /*0698*/ 	.short	0x0101
        /*069a*/ 	.byte	0x06
	.zero		1


	//   ....[86]....
        /*069c*/ 	.word	0x00004f10
        /*06a0*/ 	.word	0x000000ff
        /*06a4*/ 	.word	0x00000068
        /*06a8*/ 	.short	0x010a
        /*06aa*/ 	.byte	0x15
	.zero		1


	//   ....[87]....
        /*06ac*/ 	.word	0x00005070
        /*06b0*/ 	.word	0x000000ff
        /*06b4*/ 	.word	0x00000048
        /*06b8*/ 	.short	0x010b
        /*06ba*/ 	.byte	0x15
	.zero		1


	//   ....[88]....
        /*06bc*/ 	.word	0x00005080
        /*06c0*/ 	.word	0x000000ff
        /*06c4*/ 	.word	0x00000000
        /*06c8*/ 	.short	0x0101
        /*06ca*/ 	.byte	0x07
	.zero		1


	//   ....[89]....
        /*06cc*/ 	.word	0x00005090
        /*06d0*/ 	.word	0x000000ff
        /*06d4*/ 	.word	0x00000070
        /*06d8*/ 	.short	0x010a
        /*06da*/ 	.byte	0x15
	.zero		1


	//   ....[90]....
        /*06dc*/ 	.word	0x000051e0
        /*06e0*/ 	.word	0x000000ff
        /*06e4*/ 	.word	0x00000050
        /*06e8*/ 	.short	0x010b
        /*06ea*/ 	.byte	0x15
	.zero		1


	//   ....[91]....
        /*06ec*/ 	.word	0x000051f0
        /*06f0*/ 	.word	0x000000ff
        /*06f4*/ 	.word	0x00000000
        /*06f8*/ 	.short	0x0101
        /*06fa*/ 	.byte	0x1d
	.zero		1


	//   ....[92]....
        /*06fc*/ 	.word	0x00005200
        /*0700*/ 	.word	0x000000ff
        /*0704*/ 	.word	0x00000078
        /*0708*/ 	.short	0x010a
        /*070a*/ 	.byte	0x15
	.zero		1


	//   ....[93]....
        /*070c*/ 	.word	0x000053f0
        /*0710*/ 	.word	0x000000ff
        /*0714*/ 	.word	0x00000058
        /*0718*/ 	.short	0x010b
        /*071a*/ 	.byte	0x15
	.zero		1


	//   ....[94]....
        /*071c*/ 	.word	0x00005400
        /*0720*/ 	.word	0x000000ff
        /*0724*/ 	.word	0x00000000
        /*0728*/ 	.short	0x0101
        /*072a*/ 	.byte	0x18
	.zero		1


	//   ....[95]....
        /*072c*/ 	.word	0x00005420
        /*0730*/ 	.word	0x000000ff
        /*0734*/ 	.word	0x00000060
        /*0738*/ 	.short	0x010a
        /*073a*/ 	.byte	0x15
	.zero		1


	//   ....[96]....
        /*073c*/ 	.word	0x00005440
        /*0740*/ 	.word	0x000000ff
        /*0744*/ 	.word	0x00000068
        /*0748*/ 	.short	0x010a
        /*074a*/ 	.byte	0x15
	.zero		1


	//   ....[97]....
        /*074c*/ 	.word	0x00005460
        /*0750*/ 	.word	0x000000ff
        /*0754*/ 	.word	0x00000070
        /*0758*/ 	.short	0x010a
        /*075a*/ 	.byte	0x15
	.zero		1


	//   ....[98]....
        /*075c*/ 	.word	0x000054b0
        /*0760*/ 	.word	0x00000002
        /*0764*/ 	.word	0x00000078
        /*0768*/ 	.short	0x010a
        /*076a*/ 	.byte	0xff
	.zero		1


	//   ....[99]....
        /*076c*/ 	.word	0x000057d0
        /*0770*/ 	.word	0x00000000
        /*0774*/ 	.word	0x00000090
        /*0778*/ 	.short	0x010a
        /*077a*/ 	.byte	0xff
	.zero		1


	//   ....[100]....
        /*077c*/ 	.word	0x000058a0
        /*0780*/ 	.word	0x00000000
        /*0784*/ 	.word	0x00000000
        /*0788*/ 	.short	0x0101
        /*078a*/ 	.byte	0xff
	.zero		1


	//   ....[101]....
        /*078c*/ 	.word	0x000064e0
        /*0790*/ 	.word	0x000000ff
        /*0794*/ 	.word	0x00000040
        /*0798*/ 	.short	0x010a
        /*079a*/ 	.byte	0x2b
	.zero		1


	//   ....[102]....
        /*079c*/ 	.word	0x00006510
        /*07a0*/ 	.word	0x0000001a
        /*07a4*/ 	.word	0x000000b0
        /*07a8*/ 	.short	0x010a
        /*07aa*/ 	.byte	0xff
	.zero		1


	//   ....[103]....
        /*07ac*/ 	.word	0x00006600
        /*07b0*/ 	.word	0x000000ff
        /*07b4*/ 	.word	0x00000040
        /*07b8*/ 	.short	0x010a
        /*07ba*/ 	.byte	0x2b
	.zero		1


	//   ....[104]....
        /*07bc*/ 	.word	0x000066f0
        /*07c0*/ 	.word	0x0000001a
        /*07c4*/ 	.word	0x000000b0
        /*07c8*/ 	.short	0x010a
        /*07ca*/ 	.byte	0xff
	.zero		1


	//   ....[105]....
        /*07cc*/ 	.word	0x00006ec0
        /*07d0*/ 	.word	0x00000000
        /*07d4*/ 	.word	0x00000000
        /*07d8*/ 	.short	0x0101
        /*07da*/ 	.byte	0xff
	.zero		1


	//   ....[106]....
        /*07dc*/ 	.word	0x00006ed0
        /*07e0*/ 	.word	0x00000002
        /*07e4*/ 	.word	0x00000040
        /*07e8*/ 	.short	0x010a
        /*07ea*/ 	.byte	0xff
	.zero		1


	//   ....[107]....
        /*07ec*/ 	.word	0x00006fb0
        /*07f0*/ 	.word	0x00000002
        /*07f4*/ 	.word	0x00000040
        /*07f8*/ 	.short	0x010a
        /*07fa*/ 	.byte	0xff
	.zero		1


	//   ....[108]....
        /*07fc*/ 	.word	0x00007810
        /*0800*/ 	.word	0x00000015
        /*0804*/ 	.word	0x00000000
        /*0808*/ 	.short	0x0101
        /*080a*/ 	.byte	0xff
	.zero		1


	//   ....[109]....
        /*080c*/ 	.word	0x00007830
        /*0810*/ 	.word	0x00000000
        /*0814*/ 	.word	0x00000040
        /*0818*/ 	.short	0x010a
        /*081a*/ 	.byte	0xff
	.zero		1


	//   ....[110]....
        /*081c*/ 	.word	0x00007900
        /*0820*/ 	.word	0x00000000
        /*0824*/ 	.word	0x00000040
        /*0828*/ 	.short	0x010a
        /*082a*/ 	.byte	0xff
	.zero		1


	//   ....[111]....
        /*082c*/ 	.word	0x00008170
        /*0830*/ 	.word	0x00000015
        /*0834*/ 	.word	0x00000000
        /*0838*/ 	.short	0x0101
        /*083a*/ 	.byte	0xff
	.zero		1


	//   ....[112]....
        /*083c*/ 	.word	0x00008190
        /*0840*/ 	.word	0x00000000
        /*0844*/ 	.word	0x00000040
        /*0848*/ 	.short	0x010a
        /*084a*/ 	.byte	0xff
	.zero		1


	//   ....[113]....
        /*084c*/ 	.word	0x00008260
        /*0850*/ 	.word	0x00000000
        /*0854*/ 	.word	0x00000040
        /*0858*/ 	.short	0x010a
        /*085a*/ 	.byte	0xff
	.zero		1


	//   ....[114]....
        /*085c*/ 	.word	0x00008b00
        /*0860*/ 	.word	0x00000015
        /*0864*/ 	.word	0x00000000
        /*0868*/ 	.short	0x0101
        /*086a*/ 	.byte	0xff
	.zero		1


	//   ....[115]....
        /*086c*/ 	.word	0x00008b20
        /*0870*/ 	.word	0x00000000
        /*0874*/ 	.word	0x00000040
        /*0878*/ 	.short	0x010a
        /*087a*/ 	.byte	0xff
	.zero		1


	//   ....[116]....
        /*087c*/ 	.word	0x00008bf0
        /*0880*/ 	.word	0x00000000
        /*0884*/ 	.word	0x00000040
        /*0888*/ 	.short	0x010a
        /*088a*/ 	.byte	0xff
	.zero		1


	//   ....[117]....
        /*088c*/ 	.word	0x000094d0
        /*0890*/ 	.word	0x00000015
        /*0894*/ 	.word	0x00000000
        /*0898*/ 	.short	0x0101
        /*089a*/ 	.byte	0xff
	.zero		1


	//   ....[118]....
        /*089c*/ 	.word	0x000094f0
        /*08a0*/ 	.word	0x00000000
        /*08a4*/ 	.word	0x00000040
        /*08a8*/ 	.short	0x010a
        /*08aa*/ 	.byte	0xff
	.zero		1


	//   ....[119]....
        /*08ac*/ 	.word	0x000095c0
        /*08b0*/ 	.word	0x00000000
        /*08b4*/ 	.word	0x00000040
        /*08b8*/ 	.short	0x010a
        /*08ba*/ 	.byte	0xff
	.zero		1


	//   ....[120]....
        /*08bc*/ 	.word	0x00009e70
        /*08c0*/ 	.word	0x00000015
        /*08c4*/ 	.word	0x00000000
        /*08c8*/ 	.short	0x0101
        /*08ca*/ 	.byte	0xff
	.zero		1


	//   ....[121]....
        /*08cc*/ 	.word	0x00009e90
        /*08d0*/ 	.word	0x00000000
        /*08d4*/ 	.word	0x00000040
        /*08d8*/ 	.short	0x010a
        /*08da*/ 	.byte	0xff
	.zero		1


	//   ....[122]....
        /*08dc*/ 	.word	0x00009f60
        /*08e0*/ 	.word	0x00000000
        /*08e4*/ 	.word	0x00000040
        /*08e8*/ 	.short	0x010a
        /*08ea*/ 	.byte	0xff
	.zero		1


	//   ....[123]....
        /*08ec*/ 	.word	0x0000a810
        /*08f0*/ 	.word	0x00000015
        /*08f4*/ 	.word	0x00000000
        /*08f8*/ 	.short	0x0101
        /*08fa*/ 	.byte	0xff
	.zero		1


	//   ....[124]....
        /*08fc*/ 	.word	0x0000a830
        /*0900*/ 	.word	0x00000000
        /*0904*/ 	.word	0x00000040
        /*0908*/ 	.short	0x010a
        /*090a*/ 	.byte	0xff
	.zero		1


	//   ....[125]....
        /*090c*/ 	.word	0x0000a900
        /*0910*/ 	.word	0x00000000
        /*0914*/ 	.word	0x00000040
        /*0918*/ 	.short	0x010a
        /*091a*/ 	.byte	0xff
	.zero		1


	//   ....[126]....
        /*091c*/ 	.word	0x0000add0
        /*0920*/ 	.word	0x000000ff
        /*0924*/ 	.word	0x00000000
        /*0928*/ 	.short	0x0101
        /*092a*/ 	.byte	0x04
	.zero		1


	//   ....[127]....
        /*092c*/ 	.word	0x0000b1c0
        /*0930*/ 	.word	0x00000000
        /*0934*/ 	.word	0x00000000
        /*0938*/ 	.short	0x0101
        /*093a*/ 	.byte	0xff
	.zero		1


	//   ....[128]....
        /*093c*/ 	.word	0x0000b470
        /*0940*/ 	.word	0x000000ff
        /*0944*/ 	.word	0x00000000
        /*0948*/ 	.short	0x0101
        /*094a*/ 	.byte	0x04
	.zero		1


	//   ....[129]....
        /*094c*/ 	.word	0x0000b490
        /*0950*/ 	.word	0x00000000
        /*0954*/ 	.word	0x00000100
        /*0958*/ 	.short	0x010a
        /*095a*/ 	.byte	0xff
	.zero		1


	//   ....[130]....
        /*095c*/ 	.word	0x0000b4f0
        /*0960*/ 	.word	0x00000000
        /*0964*/ 	.word	0x00000020
        /*0968*/ 	.short	0x010a
        /*096a*/ 	.byte	0xff
	.zero		1


	//   ....[131]....
        /*096c*/ 	.word	0x0000b550
        /*0970*/ 	.word	0x00000000
        /*0974*/ 	.word	0x00000020
        /*0978*/ 	.short	0x010a
        /*097a*/ 	.byte	0xff
	.zero		1


	//   ....[132]....
        /*097c*/ 	.word	0x0000b5a0
        /*0980*/ 	.word	0x00000003
        /*0984*/ 	.word	0x00000090
        /*0988*/ 	.short	0x010a
        /*098a*/ 	.byte	0xff
	.zero		1


	//   ....[133]....
        /*098c*/ 	.word	0x0000b600
        /*0990*/ 	.word	0x00000000
        /*0994*/ 	.word	0x00000000
        /*0998*/ 	.short	0x010a
        /*099a*/ 	.byte	0xff
	.zero		1


	//   ....[134]....
        /*099c*/ 	.word	0x0000b660
        /*09a0*/ 	.word	0x00000000
        /*09a4*/ 	.word	0x00000000
        /*09a8*/ 	.short	0x010a
        /*09aa*/ 	.byte	0xff
	.zero		1


	//   ....[135]....
        /*09ac*/ 	.word	0x0000b6c0
        /*09b0*/ 	.word	0x00000000
        /*09b4*/ 	.word	0x00000000
        /*09b8*/ 	.short	0x010a
        /*09ba*/ 	.byte	0xff
	.zero		1


	//   ....[136]....
        /*09bc*/ 	.word	0x0000b710
        /*09c0*/ 	.word	0x00000002
        /*09c4*/ 	.word	0x000000f0
        /*09c8*/ 	.short	0x010a
        /*09ca*/ 	.byte	0xff
	.zero		1


	//   ....[137]....
        /*09cc*/ 	.word	0x0000b770
        /*09d0*/ 	.word	0x00000002
        /*09d4*/ 	.word	0x000000a0
        /*09d8*/ 	.short	0x010a
        /*09da*/ 	.byte	0xff
	.zero		1


	//   ....[138]....
        /*09dc*/ 	.word	0x0000b7c0
        /*09e0*/ 	.word	0x00000002
        /*09e4*/ 	.word	0x00000090
        /*09e8*/ 	.short	0x010a
        /*09ea*/ 	.byte	0xff
	.zero		1


	//   ....[139]....
        /*09ec*/ 	.word	0x0000b820
        /*09f0*/ 	.word	0x00000000
        /*09f4*/ 	.word	0x000000a0
        /*09f8*/ 	.short	0x010a
        /*09fa*/ 	.byte	0xff
	.zero		1


	//   ....[140]....
        /*09fc*/ 	.word	0x0000b870
        /*0a00*/ 	.word	0x00000000
        /*0a04*/ 	.word	0x00000090
        /*0a08*/ 	.short	0x010a
        /*0a0a*/ 	.byte	0xff
	.zero		1


	//   ....[141]....
        /*0a0c*/ 	.word	0x0000b8d0
        /*0a10*/ 	.word	0x00000002
        /*0a14*/ 	.word	0x000000d0
        /*0a18*/ 	.short	0x010a
        /*0a1a*/ 	.byte	0xff
	.zero		1


	//   ....[142]....
        /*0a1c*/ 	.word	0x0000b930
        /*0a20*/ 	.word	0x00000000
        /*0a24*/ 	.word	0x00000000
        /*0a28*/ 	.short	0x010a
        /*0a2a*/ 	.byte	0xff
	.zero		1


	//   ....[143]....
        /*0a2c*/ 	.word	0x0000b990
        /*0a30*/ 	.word	0x00000000
        /*0a34*/ 	.word	0x00000000
        /*0a38*/ 	.short	0x010a
        /*0a3a*/ 	.byte	0xff
	.zero		1


	//   ....[144]....
        /*0a3c*/ 	.word	0x0000b9f0
        /*0a40*/ 	.word	0x00000000
        /*0a44*/ 	.word	0x00000000
        /*0a48*/ 	.short	0x010a
        /*0a4a*/ 	.byte	0xff
	.zero		1


	//   ....[145]....
        /*0a4c*/ 	.word	0x0000ba50
        /*0a50*/ 	.word	0x00000000
        /*0a54*/ 	.word	0x00000000
        /*0a58*/ 	.short	0x010a
        /*0a5a*/ 	.byte	0xff
	.zero		1


	//   ....[146]....
        /*0a5c*/ 	.word	0x0000bab0
        /*0a60*/ 	.word	0x00000000
        /*0a64*/ 	.word	0x00000000
        /*0a68*/ 	.short	0x010a
        /*0a6a*/ 	.byte	0xff
	.zero		1


	//   ....[147]....
        /*0a6c*/ 	.word	0x0000bb00
        /*0a70*/ 	.word	0x0000000c
        /*0a74*/ 	.word	0x00000090
        /*0a78*/ 	.short	0x010a
        /*0a7a*/ 	.byte	0xff
	.zero		1


	//   ....[148]....
        /*0a7c*/ 	.word	0x0000bb60
        /*0a80*/ 	.word	0x00000000
        /*0a84*/ 	.word	0x00000088
        /*0a88*/ 	.short	0x010a
        /*0a8a*/ 	.byte	0xff
	.zero		1


	//   ....[149]....
        /*0a8c*/ 	.word	0x0000bbc0
        /*0a90*/ 	.word	0x00000000
        /*0a94*/ 	.word	0x00000060
        /*0a98*/ 	.short	0x010a
        /*0a9a*/ 	.byte	0xff
	.zero		1


	//   ....[150]....
        /*0a9c*/ 	.word	0x0000bc20
        /*0aa0*/ 	.word	0x00000000
        /*0aa4*/ 	.word	0x00000068
        /*0aa8*/ 	.short	0x010a
        /*0aaa*/ 	.byte	0xff
	.zero		1


	//   ....[151]....
        /*0aac*/ 	.word	0x0000bc80
        /*0ab0*/ 	.word	0x00000000
        /*0ab4*/ 	.word	0x00000070
        /*0ab8*/ 	.short	0x010a
        /*0aba*/ 	.byte	0xff
	.zero		1


	//   ....[152]....
        /*0abc*/ 	.word	0x0000bce0
        /*0ac0*/ 	.word	0x00000000
        /*0ac4*/ 	.word	0x00000078
        /*0ac8*/ 	.short	0x010a
        /*0aca*/ 	.byte	0xff
	.zero		1


	//   ....[153]....
        /*0acc*/ 	.word	0x0000bd40
        /*0ad0*/ 	.word	0x00000000
        /*0ad4*/ 	.word	0x00000060
        /*0ad8*/ 	.short	0x010a
        /*0ada*/ 	.byte	0xff
	.zero		1


	//   ....[154]....
        /*0adc*/ 	.word	0x0000bda0
        /*0ae0*/ 	.word	0x00000000
        /*0ae4*/ 	.word	0x00000068
        /*0ae8*/ 	.short	0x010a
        /*0aea*/ 	.byte	0xff
	.zero		1


	//   ....[155]....
        /*0aec*/ 	.word	0x0000be00
        /*0af0*/ 	.word	0x00000000
        /*0af4*/ 	.word	0x00000070
        /*0af8*/ 	.short	0x010a
        /*0afa*/ 	.byte	0xff
	.zero		1


	//   ....[156]....
        /*0afc*/ 	.word	0x0000be60
        /*0b00*/ 	.word	0x00000000
        /*0b04*/ 	.word	0x00000078
        /*0b08*/ 	.short	0x010a
        /*0b0a*/ 	.byte	0xff
	.zero		1


	//   ....[157]....
        /*0b0c*/ 	.word	0x0000bec0
        /*0b10*/ 	.word	0x00000000
        /*0b14*/ 	.word	0x00000060
        /*0b18*/ 	.short	0x010a
        /*0b1a*/ 	.byte	0xff
	.zero		1


	//   ....[158]....
        /*0b1c*/ 	.word	0x0000bf20
        /*0b20*/ 	.word	0x00000000
        /*0b24*/ 	.word	0x00000068
        /*0b28*/ 	.short	0x010a
        /*0b2a*/ 	.byte	0xff
	.zero		1


	//   ....[159]....
        /*0b2c*/ 	.word	0x0000bf80
        /*0b30*/ 	.word	0x00000002
        /*0b34*/ 	.word	0x00000070
        /*0b38*/ 	.short	0x010a
        /*0b3a*/ 	.byte	0xff
	.zero		1


	//   ....[160]....
        /*0b3c*/ 	.word	0x0000bfd0
        /*0b40*/ 	.word	0x00000000
        /*0b44*/ 	.word	0x00000090
        /*0b48*/ 	.short	0x010a
        /*0b4a*/ 	.byte	0xff
	.zero		1


	//   ....[161]....
        /*0b4c*/ 	.word	0x0000c030
        /*0b50*/ 	.word	0x00000002
        /*0b54*/ 	.word	0x00000040
        /*0b58*/ 	.short	0x010a
        /*0b5a*/ 	.byte	0xff
	.zero		1


	//   ....[162]....
        /*0b5c*/ 	.word	0x0000c080
        /*0b60*/ 	.word	0x0000001a
        /*0b64*/ 	.word	0x000000b0
        /*0b68*/ 	.short	0x010a
        /*0b6a*/ 	.byte	0xff
	.zero		1


	//   ....[163]....
        /*0b6c*/ 	.word	0x0000c0d0
        /*0b70*/ 	.word	0x00000002
        /*0b74*/ 	.word	0x00000040
        /*0b78*/ 	.short	0x010a
        /*0b7a*/ 	.byte	0xff
	.zero		1


	//   ....[164]....
        /*0b7c*/ 	.word	0x0000c120
        /*0b80*/ 	.word	0x00000000
        /*0b84*/ 	.word	0x00000040
        /*0b88*/ 	.short	0x010a
        /*0b8a*/ 	.byte	0xff
	.zero		1


	//   ....[165]....
        /*0b8c*/ 	.word	0x0000c170
        /*0b90*/ 	.word	0x00000000
        /*0b94*/ 	.word	0x00000040
        /*0b98*/ 	.short	0x010a
        /*0b9a*/ 	.byte	0xff
	.zero		1


	//   ....[166]....
        /*0b9c*/ 	.word	0x0000c1c0
        /*0ba0*/ 	.word	0x00000000
        /*0ba4*/ 	.word	0x00000040
        /*0ba8*/ 	.short	0x010a
        /*0baa*/ 	.byte	0xff
	.zero		1


	//   ....[167]....
        /*0bac*/ 	.word	0x0000c210
        /*0bb0*/ 	.word	0x00000000
        /*0bb4*/ 	.word	0x00000040
        /*0bb8*/ 	.short	0x010a
        /*0bba*/ 	.byte	0xff
	.zero		1


	//   ....[168]....
        /*0bbc*/ 	.word	0x0000c260
        /*0bc0*/ 	.word	0x00000000
        /*0bc4*/ 	.word	0x00000040
        /*0bc8*/ 	.short	0x010a
        /*0bca*/ 	.byte	0xff
	.zero		1


	//   ....[169]....
        /*0bcc*/ 	.word	0x0000c2b0
        /*0bd0*/ 	.word	0x00000000
        /*0bd4*/ 	.word	0x00000040
        /*0bd8*/ 	.short	0x010a
        /*0bda*/ 	.byte	0xff
	.zero		1


	//----- nvinfo : EIATTR_NUM_MBARRIERS
	.align		4
.L_47:
        /*0bdc*/ 	.byte	0x03, 0x38
        /*0bde*/ 	.short	0x0022


	//----- nvinfo : EIATTR_EXIT_INSTR_OFFSETS
	.align		4
        /*0be0*/ 	.byte	0x04, 0x1c
        /*0be2*/ 	.short	(.L_49 - .L_48)


	//   ....[0]....
.L_48:
        /*0be4*/ 	.word	0x00002960


	//   ....[1]....
        /*0be8*/ 	.word	0x00002e50


	//   ....[2]....
        /*0bec*/ 	.word	0x00002eb0


	//   ....[3]....
        /*0bf0*/ 	.word	0x00003dc0


	//   ....[4]....
        /*0bf4*/ 	.word	0x000054e0


	//   ....[5]....
        /*0bf8*/ 	.word	0x00005520


	//   ....[6]....
        /*0bfc*/ 	.word	0x0000b360


	//   ....[7]....
        /*0c00*/ 	.word	0x0000b3e0


	//   ....[8]....
        /*0c04*/ 	.word	0x0000b410


	//   ....[9]....
        /*0c08*/ 	.word	0x0000b480


	//----- nvinfo : EIATTR_MAX_THREADS
	.align		4
.L_49:
        /*0c0c*/ 	.byte	0x04, 0x05
        /*0c0e*/ 	.short	(.L_51 - .L_50)
.L_50:
        /*0c10*/ 	.word	0x00000100
        /*0c14*/ 	.word	0x00000001
        /*0c18*/ 	.word	0x00000001


	//----- nvinfo : EIATTR_CRS_STACK_SIZE
	.align		4
.L_51:
        /*0c1c*/ 	.byte	0x04, 0x1e
        /*0c1e*/ 	.short	(.L_53 - .L_52)
.L_52:
        /*0c20*/ 	.word	0x00000000


	//----- nvinfo : EIATTR_CBANK_PARAM_SIZE
	.align		4
.L_53:
        /*0c24*/ 	.byte	0x03, 0x19
        /*0c26*/ 	.short	0x0800


	//----- nvinfo : EIATTR_PARAM_CBANK
	.align		4
        /*0c28*/ 	.byte	0x04, 0x0a
        /*0c2a*/ 	.short	(.L_55 - .L_54)
	.align		4
.L_54:
        /*0c2c*/ 	.word	index@(.nv.constant0._ZN7cutlass13device_kernelINS_4gemm6kernel13GemmUniversalIN4cute5tupleIJiiiiEEENS1_10collective13CollectiveMmaINS1_35MainloopSm100TmaUmmaWarpSpecializedILi4ELi2ELi4ENS5_IJNS4_1CILi1EEENSA_ILi2EEESB_EEEEENS5_IJNSA_ILi128EEESF_NSA_ILi32EEEEEENS_10tfloat32_tENS5_IJlSB_lEEESI_SJ_NS4_8TiledMMAINS4_8MMA_AtomIJNS4_17SM100_MMA_TF32_SSISI_SI_fLi128ELi128ELNS4_4UMMA5MajorE0ELSO_0ELNSN_7ScaleInE0ELSP_0EEEEEENS4_6LayoutINS5_IJSB_SB_SB_EEENS5_IJNSA_ILi0EEESU_SU_EEEEENS5_IJNS4_10UnderscoreESX_SX_EEEEENS4_23SM90_TMA_LOAD_MULTICASTENS4_14ComposedLayoutINS4_7SwizzleILi3ELi4ELi3EEENS4_18smem_ptr_flag_bitsILi32EEENSS_INS5_IJNSA_ILi8EEESG_EEENS5_IJSG_SB_EEEEEEEvNS4_8identityENS4_13SM90_TMA_LOADES1A_vS1B_EENS_8epilogue10collective18CollectiveEpilogueINS1E_23Sm100TmaWarpSpecializedILi4ELi2ELi16ELb1ELb0EEEJSH_NS5_IJNSS_ISF_SB_EENSS_INSA_ILi16EEESB_EEEEESI_SJ_SI_SJ_NS1E_6fusion15FusionCallbacksIS1I_NS1N_17LinearCombinationISI_fSI_fLNS_15FloatRoundStyleE2EEESH_S1M_JEEENS4_5SM1004TMEM4LOAD26SM100_TMEM_LOAD_32dp32b16xES1C_NS11_INS12_ILi2ELi4ELi3EEES15_NSS_INS5_IJS16_S1K_EEENS5_IJS1K_SB_EEEEEEENS4_39AutoVectorizingCopyWithAssumedAlignmentILi128EEENS4_14SM90_TMA_STOREES21_S23_S23_EEEvvEEEEvNT_6ParamsE)
        /*0c30*/ 	.short	0x0380
        /*0c32*/ 	.short	0x0800


	//----- nvinfo : EIATTR_SW_WAR
	.align		4
.L_55:
        /*0c34*/ 	.byte	0x04, 0x36
        /*0c36*/ 	.short	(.L_57 - .L_56)
.L_56:
        /*0c38*/ 	.word	0x00000008
.L_57:


//--------------------- .nv.callgraph             --------------------------
	.section	.nv.callgraph,"",@"SHT_CUDA_CALLGRAPH"
	.align	4
	.sectionentsize	8
	.align		4
        /*0000*/ 	.word	0x00000000
	.align		4
        /*0004*/ 	.word	0xffffffff
	.align		4
        /*0008*/ 	.word	index@(_ZN7cutlass13device_kernelINS_4gemm6kernel13GemmUniversalIN4cute5tupleIJiiiiEEENS1_10collective13CollectiveMmaINS1_35MainloopSm100TmaUmmaWarpSpecializedILi4ELi2ELi4ENS5_IJNS4_1CILi1EEENSA_ILi2EEESB_EEEEENS5_IJNSA_ILi128EEESF_NSA_ILi32EEEEEENS_10tfloat32_tENS5_IJlSB_lEEESI_SJ_NS4_8TiledMMAINS4_8MMA_AtomIJNS4_17SM100_MMA_TF32_SSISI_SI_fLi128ELi128ELNS4_4UMMA5MajorE0ELSO_0ELNSN_7ScaleInE0ELSP_0EEEEEENS4_6LayoutINS5_IJSB_SB_SB_EEENS5_IJNSA_ILi0EEESU_SU_EEEEENS5_IJNS4_10UnderscoreESX_SX_EEEEENS4_23SM90_TMA_LOAD_MULTICASTENS4_14ComposedLayoutINS4_7SwizzleILi3ELi4ELi3EEENS4_18smem_ptr_flag_bitsILi32EEENSS_INS5_IJNSA_ILi8EEESG_EEENS5_IJSG_SB_EEEEEEEvNS4_8identityENS4_13SM90_TMA_LOADES1A_vS1B_EENS_8epilogue10collective18CollectiveEpilogueINS1E_23Sm100TmaWarpSpecializedILi4ELi2ELi16ELb1ELb0EEEJSH_NS5_IJNSS_ISF_SB_EENSS_INSA_ILi16EEESB_EEEEESI_SJ_SI_SJ_NS1E_6fusion15FusionCallbacksIS1I_NS1N_17LinearCombinationISI_fSI_fLNS_15FloatRoundStyleE2EEESH_S1M_JEEENS4_5SM1004TMEM4LOAD26SM100_TMEM_LOAD_32dp32b16xES1C_NS11_INS12_ILi2ELi4ELi3EEES15_NSS_INS5_IJS16_S1K_EEENS5_IJS1K_SB_EEEEEEENS4_39AutoVectorizingCopyWithAssumedAlignmentILi128EEENS4_14SM90_TMA_STOREES21_S23_S23_EEEvvEEEEvNT_6ParamsE)
	.align		4
        /*000c*/ 	.word	index@(__assertfail)
	.align		4
        /*0010*/ 	.word	0x00000000
	.align		4
        /*0014*/ 	.word	0xfffffffe
	.align		4
        /*0018*/ 	.word	0x00000000
	.align		4
        /*001c*/ 	.word	0xfffffffd
	.align		4
        /*0020*/ 	.word	0x00000000
	.align		4
        /*0024*/ 	.word	0xfffffffc


//--------------------- .nv.constant4             --------------------------
	.section	.nv.constant4,"a",@progbits
	.align	8
	.align		8
.nv.constant4:
        /*0000*/ 	.dword	__assertfail
	.align		8
        /*0008*/ 	.dword	__unnamed_1
	.align		8
        /*0010*/ 	.dword	__unnamed_2
	.align		8
        /*0018*/ 	.dword	_ZN39_INTERNAL_27340ac5_4_k_cu_6b0e442d_98064cuda3std3__45__cpo5beginE
	.align		8
        /*0020*/ 	.dword	_ZN39_INTERNAL_27340ac5_4_k_cu_6b0e442d_98064cuda3std3__45__cpo3endE
	.align		8
        /*0028*/ 	.dword	_ZN39_INTERNAL_27340ac5_4_k_cu_6b0e442d_98064cuda3std3__45__cpo6cbeginE
	.align		8
        /*0030*/ 	.dword	_ZN39_INTERNAL_27340ac5_4_k_cu_6b0e442d_98064cuda3std3__45__cpo4cendE
	.align		8
        /*0038*/ 	.dword	_ZN39_INTERNAL_27340ac5_4_k_cu_6b0e442d_98064cuda3std3__441_GLOBAL__N__27340ac5_4_k_cu_6b0e442d_98066ignoreE
	.align		8
        /*0040*/ 	.dword	_ZN39_INTERNAL_27340ac5_4_k_cu_6b0e442d_98064cuda3std3__419piecewise_constructE
	.align		8
        /*0048*/ 	.dword	_ZN39_INTERNAL_27340ac5_4_k_cu_6b0e442d_98064cuda3std3__48in_placeE
	.align		8
        /*0050*/ 	.dword	_ZN39_INTERNAL_27340ac5_4_k_cu_6b0e442d_98064cuda3std6ranges3__45__cpo4swapE
	.align		8
        /*0058*/ 	.dword	_ZN39_INTERNAL_27340ac5_4_k_cu_6b0e442d_98064cuda3std6ranges3__45__cpo9iter_moveE
	.align		8
        /*0060*/ 	.dword	_ZN39_INTERNAL_27340ac5_4_k_cu_6b0e442d_98064cute7productE
	.align		8
        /*0068*/ 	.dword	_ZN39_INTERNAL_27340ac5_4_k_cu_6b0e442d_98064cute1_E
	.align		8
        /*0070*/ 	.dword	$str$25
	.align		8
        /*0078*/ 	.dword	$str$26
	.align		8
        /*0080*/ 	.dword	$str$27
	.align		8
        /*0088*/ 	.dword	$str$28


//--------------------- .text._ZN7cutlass13device_kernelINS_4gemm6kernel13GemmUniversalIN4cute5tupleIJiiiiEEENS1_10collective13CollectiveMmaINS1_35MainloopSm100TmaUmmaWarpSpecializedILi4ELi2ELi4ENS5_IJNS4_1CILi1EEENSA_ILi2EEESB_EEEEENS5_IJNSA_ILi128EEESF_NSA_ILi32EEEEEENS_10tfloat32_tENS5_IJlSB_lEEESI_SJ_NS4_8TiledMMAINS4_8MMA_AtomIJNS4_17SM100_MMA_TF32_SSISI_SI_fLi128ELi128ELNS4_4UMMA5MajorE0ELSO_0ELNSN_7ScaleInE0ELSP_0EEEEEENS4_6LayoutINS5_IJSB_SB_SB_EEENS5_IJNSA_ILi0EEESU_SU_EEEEENS5_IJNS4_10UnderscoreESX_SX_EEEEENS4_23SM90_TMA_LOAD_MULTICASTENS4_14ComposedLayoutINS4_7SwizzleILi3ELi4ELi3EEENS4_18smem_ptr_flag_bitsILi32EEENSS_INS5_IJNSA_ILi8EEESG_EEENS5_IJSG_SB_EEEEEEEvNS4_8identityENS4_13SM90_TMA_LOADES1A_vS1B_EENS_8epilogue10collective18CollectiveEpilogueINS1E_23Sm100TmaWarpSpecializedILi4ELi2ELi16ELb1ELb0EEEJSH_NS5_IJNSS_ISF_SB_EENSS_INSA_ILi16EEESB_EEEEESI_SJ_SI_SJ_NS1E_6fusion15FusionCallbacksIS1I_NS1N_17LinearCombinationISI_fSI_fLNS_15FloatRoundStyleE2EEESH_S1M_JEEENS4_5SM1004TMEM4LOAD26SM100_TMEM_LOAD_32dp32b16xES1C_NS11_INS12_ILi2ELi4ELi3EEES15_NSS_INS5_IJS16_S1K_EEENS5_IJS1K_SB_EEEEEEENS4_39AutoVectorizingCopyWithAssumedAlignmentILi128EEENS4_14SM90_TMA_STOREES21_S23_S23_EEEvvEEEEvNT_6ParamsE --------------------------
	.section	.text._ZN7cutlass13device_kernelINS_4gemm6kernel13GemmUniversalIN4cute5tupleIJiiiiEEENS1_10collective13CollectiveMmaINS1_35MainloopSm100TmaUmmaWarpSpecializedILi4ELi2ELi4ENS5_IJNS4_1CILi1EEENSA_ILi2EEESB_EEEEENS5_IJNSA_ILi128EEESF_NSA_ILi32EEEEEENS_10tfloat32_tENS5_IJlSB_lEEESI_SJ_NS4_8TiledMMAINS4_8MMA_AtomIJNS4_17SM100_MMA_TF32_SSISI_SI_fLi128ELi128ELNS4_4UMMA5MajorE0ELSO_0ELNSN_7ScaleInE0ELSP_0EEEEEENS4_6LayoutINS5_IJSB_SB_SB_EEENS5_IJNSA_ILi0EEESU_SU_EEEEENS5_IJNS4_10UnderscoreESX_SX_EEEEENS4_23SM90_TMA_LOAD_MULTICASTENS4_14ComposedLayoutINS4_7SwizzleILi3ELi4ELi3EEENS4_18smem_ptr_flag_bitsILi32EEENSS_INS5_IJNSA_ILi8EEESG_EEENS5_IJSG_SB_EEEEEEEvNS4_8identityENS4_13SM90_TMA_LOADES1A_vS1B_EENS_8epilogue10collective18CollectiveEpilogueINS1E_23Sm100TmaWarpSpecializedILi4ELi2ELi16ELb1ELb0EEEJSH_NS5_IJNSS_ISF_SB_EENSS_INSA_ILi16EEESB_EEEEESI_SJ_SI_SJ_NS1E_6fusion15FusionCallbacksIS1I_NS1N_17LinearCombinationISI_fSI_fLNS_15FloatRoundStyleE2EEESH_S1M_JEEENS4_5SM1004TMEM4LOAD26SM100_TMEM_LOAD_32dp32b16xES1C_NS11_INS12_ILi2ELi4ELi3EEES15_NSS_INS5_IJS16_S1K_EEENS5_IJS1K_SB_EEEEEEENS4_39AutoVectorizingCopyWithAssumedAlignmentILi128EEENS4_14SM90_TMA_STOREES21_S23_S23_EEEvvEEEEvNT_6ParamsE,"ax",@progbits
	.align	128
.text._ZN7cutlass13device_kernelINS_4gemm6kernel13GemmUniversalIN4cute5tupleIJiiiiEEENS1_10collective13CollectiveMmaINS1_35MainloopSm100TmaUmmaWarpSpecializedILi4ELi2ELi4ENS5_IJNS4_1CILi1EEENSA_ILi2EEESB_EEEEENS5_IJNSA_ILi128EEESF_NSA_ILi32EEEEEENS_10tfloat32_tENS5_IJlSB_lEEESI_SJ_NS4_8TiledMMAINS4_8MMA_AtomIJNS4_17SM100_MMA_TF32_SSISI_SI_fLi128ELi128ELNS4_4UMMA5MajorE0ELSO_0ELNSN_7ScaleInE0ELSP_0EEEEEENS4_6LayoutINS5_IJSB_SB_SB_EEENS5_IJNSA_ILi0EEESU_SU_EEEEENS5_IJNS4_10UnderscoreESX_SX_EEEEENS4_23SM90_TMA_LOAD_MULTICASTENS4_14ComposedLayoutINS4_7SwizzleILi3ELi4ELi3EEENS4_18smem_ptr_flag_bitsILi32EEENSS_INS5_IJNSA_ILi8EEESG_EEENS5_IJSG_SB_EEEEEEEvNS4_8identityENS4_13SM90_TMA_LOADES1A_vS1B_EENS_8epilogue10collective18CollectiveEpilogueINS1E_23Sm100TmaWarpSpecializedILi4ELi2ELi16ELb1ELb0EEEJSH_NS5_IJNSS_ISF_SB_EENSS_INSA_ILi16EEESB_EEEEESI_SJ_SI_SJ_NS1E_6fusion15FusionCallbacksIS1I_NS1N_17LinearCombinationISI_fSI_fLNS_15FloatRoundStyleE2EEESH_S1M_JEEENS4_5SM1004TMEM4LOAD26SM100_TMEM_LOAD_32dp32b16xES1C_NS11_INS12_ILi2ELi4ELi3EEES15_NSS_INS5_IJS16_S1K_EEENS5_IJS1K_SB_EEEEEEENS4_39AutoVectorizingCopyWithAssumedAlignmentILi128EEENS4_14SM90_TMA_STOREES21_S23_S23_EEEvvEEEEvNT_6ParamsE:
        .type           _ZN7cutlass13device_kernelINS_4gemm6kernel13GemmUniversalIN4cute5tupleIJiiiiEEENS1_10collective13CollectiveMmaINS1_35MainloopSm100TmaUmmaWarpSpecializedILi4ELi2ELi4ENS5_IJNS4_1CILi1EEENSA_ILi2EEESB_EEEEENS5_IJNSA_ILi128EEESF_NSA_ILi32EEEEEENS_10tfloat32_tENS5_IJlSB_lEEESI_SJ_NS4_8TiledMMAINS4_8MMA_AtomIJNS4_17SM100_MMA_TF32_SSISI_SI_fLi128ELi128ELNS4_4UMMA5MajorE0ELSO_0ELNSN_7ScaleInE0ELSP_0EEEEEENS4_6LayoutINS5_IJSB_SB_SB_EEENS5_IJNSA_ILi0EEESU_SU_EEEEENS5_IJNS4_10UnderscoreESX_SX_EEEEENS4_23SM90_TMA_LOAD_MULTICASTENS4_14ComposedLayoutINS4_7SwizzleILi3ELi4ELi3EEENS4_18smem_ptr_flag_bitsILi32EEENSS_INS5_IJNSA_ILi8EEESG_EEENS5_IJSG_SB_EEEEEEEvNS4_8identityENS4_13SM90_TMA_LOADES1A_vS1B_EENS_8epilogue10collective18CollectiveEpilogueINS1E_23Sm100TmaWarpSpecializedILi4ELi2ELi16ELb1ELb0EEEJSH_NS5_IJNSS_ISF_SB_EENSS_INSA_ILi16EEESB_EEEEESI_SJ_SI_SJ_NS1E_6fusion15FusionCallbacksIS1I_NS1N_17LinearCombinationISI_fSI_fLNS_15FloatRoundStyleE2EEESH_S1M_JEEENS4_5SM1004TMEM4LOAD26SM100_TMEM_LOAD_32dp32b16xES1C_NS11_INS12_ILi2ELi4ELi3EEES15_NSS_INS5_IJS16_S1K_EEENS5_IJS1K_SB_EEEEEEENS4_39AutoVectorizingCopyWithAssumedAlignmentILi128EEENS4_14SM90_TMA_STOREES21_S23_S23_EEEvvEEEEvNT_6ParamsE,@function
        .size           _ZN7cutlass13device_kernelINS_4gemm6kernel13GemmUniversalIN4cute5tupleIJiiiiEEENS1_10collective13CollectiveMmaINS1_35MainloopSm100TmaUmmaWarpSpecializedILi4ELi2ELi4ENS5_IJNS4_1CILi1EEENSA_ILi2EEESB_EEEEENS5_IJNSA_ILi128EEESF_NSA_ILi32EEEEEENS_10tfloat32_tENS5_IJlSB_lEEESI_SJ_NS4_8TiledMMAINS4_8MMA_AtomIJNS4_17SM100_MMA_TF32_SSISI_SI_fLi128ELi128ELNS4_4UMMA5MajorE0ELSO_0ELNSN_7ScaleInE0ELSP_0EEEEEENS4_6LayoutINS5_IJSB_SB_SB_EEENS5_IJNSA_ILi0EEESU_SU_EEEEENS5_IJNS4_10UnderscoreESX_SX_EEEEENS4_23SM90_TMA_LOAD_MULTICASTENS4_14ComposedLayoutINS4_7SwizzleILi3ELi4ELi3EEENS4_18smem_ptr_flag_bitsILi32EEENSS_INS5_IJNSA_ILi8EEESG_EEENS5_IJSG_SB_EEEEEEEvNS4_8identityENS4_13SM90_TMA_LOADES1A_vS1B_EENS_8epilogue10collective18CollectiveEpilogueINS1E_23Sm100TmaWarpSpecializedILi4ELi2ELi16ELb1ELb0EEEJSH_NS5_IJNSS_ISF_SB_EENSS_INSA_ILi16EEESB_EEEEESI_SJ_SI_SJ_NS1E_6fusion15FusionCallbacksIS1I_NS1N_17LinearCombinationISI_fSI_fLNS_15FloatRoundStyleE2EEESH_S1M_JEEENS4_5SM1004TMEM4LOAD26SM100_TMEM_LOAD_32dp32b16xES1C_NS11_INS12_ILi2ELi4ELi3EEES15_NSS_INS5_IJS16_S1K_EEENS5_IJS1K_SB_EEEEEEENS4_39AutoVectorizingCopyWithAssumedAlignmentILi128EEENS4_14SM90_TMA_STOREES21_S23_S23_EEEvvEEEEvNT_6ParamsE,(.L_x_227 - _ZN7cutlass13device_kernelINS_4gemm6kernel13GemmUniversalIN4cute5tupleIJiiiiEEENS1_10collective13CollectiveMmaINS1_35MainloopSm100TmaUmmaWarpSpecializedILi4ELi2ELi4ENS5_IJNS4_1CILi1EEENSA_ILi2EEESB_EEEEENS5_IJNSA_ILi128EEESF_NSA_ILi32EEEEEENS_10tfloat32_tENS5_IJlSB_lEEESI_SJ_NS4_8TiledMMAINS4_8MMA_AtomIJNS4_17SM100_MMA_TF32_SSISI_SI_fLi128ELi128ELNS4_4UMMA5MajorE0ELSO_0ELNSN_7ScaleInE0ELSP_0EEEEEENS4_6LayoutINS5_IJSB_SB_SB_EEENS5_IJNSA_ILi0EEESU_SU_EEEEENS5_IJNS4_10UnderscoreESX_SX_EEEEENS4_23SM90_TMA_LOAD_MULTICASTENS4_14ComposedLayoutINS4_7SwizzleILi3ELi4ELi3EEENS4_18smem_ptr_flag_bitsILi32EEENSS_INS5_IJNSA_ILi8EEESG_EEENS5_IJSG_SB_EEEEEEEvNS4_8identityENS4_13SM90_TMA_LOADES1A_vS1B_EENS_8epilogue10collective18CollectiveEpilogueINS1E_23Sm100TmaWarpSpecializedILi4ELi2ELi16ELb1ELb0EEEJSH_NS5_IJNSS_ISF_SB_EENSS_INSA_ILi16EEESB_EEEEESI_SJ_SI_SJ_NS1E_6fusion15FusionCallbacksIS1I_NS1N_17LinearCombinationISI_fSI_fLNS_15FloatRoundStyleE2EEESH_S1M_JEEENS4_5SM1004TMEM4LOAD26SM100_TMEM_LOAD_32dp32b16xES1C_NS11_INS12_ILi2ELi4ELi3EEES15_NSS_INS5_IJS16_S1K_EEENS5_IJS1K_SB_EEEEEEENS4_39AutoVectorizingCopyWithAssumedAlignmentILi128EEENS4_14SM90_TMA_STOREES21_S23_S23_EEEvvEEEEvNT_6ParamsE)
        .other          _ZN7cutlass13device_kernelINS_4gemm6kernel13GemmUniversalIN4cute5tupleIJiiiiEEENS1_10collective13CollectiveMmaINS1_35MainloopSm100TmaUmmaWarpSpecializedILi4ELi2ELi4ENS5_IJNS4_1CILi1EEENSA_ILi2EEESB_EEEEENS5_IJNSA_ILi128EEESF_NSA_ILi32EEEEEENS_10tfloat32_tENS5_IJlSB_lEEESI_SJ_NS4_8TiledMMAINS4_8MMA_AtomIJNS4_17SM100_MMA_TF32_SSISI_SI_fLi128ELi128ELNS4_4UMMA5MajorE0ELSO_0ELNSN_7ScaleInE0ELSP_0EEEEEENS4_6LayoutINS5_IJSB_SB_SB_EEENS5_IJNSA_ILi0EEESU_SU_EEEEENS5_IJNS4_10UnderscoreESX_SX_EEEEENS4_23SM90_TMA_LOAD_MULTICASTENS4_14ComposedLayoutINS4_7SwizzleILi3ELi4ELi3EEENS4_18smem_ptr_flag_bitsILi32EEENSS_INS5_IJNSA_ILi8EEESG_EEENS5_IJSG_SB_EEEEEEEvNS4_8identityENS4_13SM90_TMA_LOADES1A_vS1B_EENS_8epilogue10collective18CollectiveEpilogueINS1E_23Sm100TmaWarpSpecializedILi4ELi2ELi16ELb1ELb0EEEJSH_NS5_IJNSS_ISF_SB_EENSS_INSA_ILi16EEESB_EEEEESI_SJ_SI_SJ_NS1E_6fusion15FusionCallbacksIS1I_NS1N_17LinearCombinationISI_fSI_fLNS_15FloatRoundStyleE2EEESH_S1M_JEEENS4_5SM1004TMEM4LOAD26SM100_TMEM_LOAD_32dp32b16xES1C_NS11_INS12_ILi2ELi4ELi3EEES15_NSS_INS5_IJS16_S1K_EEENS5_IJS1K_SB_EEEEEEENS4_39AutoVectorizingCopyWithAssumedAlignmentILi128EEENS4_14SM90_TMA_STOREES21_S23_S23_EEEvvEEEEvNT_6ParamsE,@"STO_CUDA_ENTRY STV_DEFAULT"
_ZN7cutlass13device_kernelINS_4gemm6kernel13GemmUniversalIN4cute5tupleIJiiiiEEENS1_10collective13CollectiveMmaINS1_35MainloopSm100TmaUmmaWarpSpecializedILi4ELi2ELi4ENS5_IJNS4_1CILi1EEENSA_ILi2EEESB_EEEEENS5_IJNSA_ILi128EEESF_NSA_ILi32EEEEEENS_10tfloat32_tENS5_IJlSB_lEEESI_SJ_NS4_8TiledMMAINS4_8MMA_AtomIJNS4_17SM100_MMA_TF32_SSISI_SI_fLi128ELi128ELNS4_4UMMA5MajorE0ELSO_0ELNSN_7ScaleInE0ELSP_0EEEEEENS4_6LayoutINS5_IJSB_SB_SB_EEENS5_IJNSA_ILi0EEESU_SU_EEEEENS5_IJNS4_10UnderscoreESX_SX_EEEEENS4_23SM90_TMA_LOAD_MULTICASTENS4_14ComposedLayoutINS4_7SwizzleILi3ELi4ELi3EEENS4_18smem_ptr_flag_bitsILi32EEENSS_INS5_IJNSA_ILi8EEESG_EEENS5_IJSG_SB_EEEEEEEvNS4_8identityENS4_13SM90_TMA_LOADES1A_vS1B_EENS_8epilogue10collective18CollectiveEpilogueINS1E_23Sm100TmaWarpSpecializedILi4ELi2ELi16ELb1ELb0EEEJSH_NS5_IJNSS_ISF_SB_EENSS_INSA_ILi16EEESB_EEEEESI_SJ_SI_SJ_NS1E_6fusion15FusionCallbacksIS1I_NS1N_17LinearCombinationISI_fSI_fLNS_15FloatRoundStyleE2EEESH_S1M_JEEENS4_5SM1004TMEM4LOAD26SM100_TMEM_LOAD_32dp32b16xES1C_NS11_INS12_ILi2ELi4ELi3EEES15_NSS_INS5_IJS16_S1K_EEENS5_IJS1K_SB_EEEEEEENS4_39AutoVectorizingCopyWithAssumedAlignmentILi128EEENS4_14SM90_TMA_STOREES21_S23_S23_EEEvvEEEEvNT_6ParamsE:
[----:B------:R-:W1:Y:S01]  /*0000*/  LDC R1, c[0x0][0x37c] ;  /* 0x0000df00ff017b82 */ /* 0x000e620000000800 */
[----:B------:R-:W2:Y:S01]  /*0010*/  S2R R66, SR_TID.X ;  /* 0x0000000000427919 */ /* 0x000ea20000002100 */
[----:B------:R-:W3:Y:S01]  /*0020*/  LDCU.64 UR8, c[0x0][0x890] ;  /* 0x00011200ff0877ac */ /* 0x000ee20008000a00 */
[----:B------:R-:W-:Y:S02]  /*0030*/  PRMT R52, RZ, 0x7610, R52 ;  /* 0x00007610ff347816 */ /* 0x000fe40000000034 */
[----:B------:R-:W-:Y:S01]  /*0040*/  ELECT P3, URZ, PT ;  /* 0x0000000000ff782f */ /* 0x000fe20003860000 */
[----:B---3--:R-:W-:-:S04]  /*0050*/  UISETP.NE.U32.AND UP0, UPT, UR8, URZ, UPT ;  /* 0x000000ff0800728c */ /* 0x008fc8000bf05070 */
[----:B------:R-:W-:Y:S01]  /*0060*/  UISETP.NE.AND.EX UP0, UPT, UR9, URZ, UPT, UP0 ;  /* 0x000000ff0900728c */ /* 0x000fe2000bf05300 */
[----:B--2---:R-:W-:-:S05]  /*0070*/  SHF.R.U32.HI R53, RZ, 0x5, R66 ;  /* 0x00000005ff357819 */ /* 0x004fca0000011642 */
[----:B------:R-:W2:Y:S02]  /*0080*/  SHFL.IDX PT, R0, R53, RZ, 0x1f ;  /* 0x00001fff35007589 */ /* 0x000ea400000e0000 */
[----:B--2---:R-:W-:Y:S01]  /*0090*/  R2UR UR17, R0 ;  /* 0x00000000001172ca */ /* 0x004fe200000e0000 */
[----:B-1----:R-:W-:-:S14]  /*00a0*/  BRA.U UP0, `(.L_x_0) ;  /* 0x0000000100307547 */ /* 0x002fdc000b800000 */
[----:B------:R-:W1:Y:S02]  /*00b0*/  LDCU.64 UR4, c[0x0][0x888] ;  /* 0x00011100ff0477ac */ /* 0x000e640008000a00 */
[----:B-1----:R-:W-:-:S04]  /*00c0*/  UISETP.NE.U32.AND UP0, UPT, UR4, URZ, UPT ;  /* 0x000000ff0400728c */ /* 0x002fc8000bf05070 */
[----:B------:R-:W-:-:S09]  /*00d0*/  UISETP.NE.AND.EX UP0, UPT, UR5, URZ, UPT, UP0 ;  /* 0x000000ff0500728c */ /* 0x000fd2000bf05300 */
[----:B------:R-:W-:Y:S05]  /*00e0*/  BRA.U !UP0, `(.L_x_1) ;  /* 0x0000000108147547 */ /* 0x000fea000b800000 */
[----:B------:R-:W1:Y:S01]  /*00f0*/  LDC.64 R2, c[0x0][0x888] ;  /* 0x00022200ff027b82 */ /* 0x000e620000000a00 */
[----:B------:R-:W1:Y:S02]  /*0100*/  LDCU.64 UR4, c[0x0][0x358] ;  /* 0x00006b00ff0477ac */ /* 0x000e640008000a00 */
[----:B-1----:R1:W5:Y:S01]  /*0110*/  LDG.E R27, desc[UR4][R2.64] ;  /* 0x00000004021b7981 */ /* 0x002362000c1e1900 */
[----:B------:R-:W-:Y:S01]  /*0120*/  HFMA2 R52, -RZ, RZ, 0, 5.9604644775390625e-08 ;  /* 0x00000001ff347431 */ /* 0x000fe200000001ff */
[----:B------:R-:W-:Y:S05]  /*0130*/  BRA `(.L_x_0) ;  /* 0x00000000000c7947 */ /* 0x000fea0003800000 */
.L_x_1:
[----:B------:R-:W1:Y:S01]  /*0140*/  LDCU UR4, c[0x0][0x880] ;  /* 0x00011000ff0477ac */ /* 0x000e620008000800 */
[----:B------:R-:W-:Y:S01]  /*0150*/  HFMA2 R52, -RZ, RZ, 0, 5.9604644775390625e-08 ;  /* 0x00000001ff347431 */ /* 0x000fe200000001ff */
[----:B-1----:R-:W-:-:S07]  /*0160*/  MOV R27, UR4 ;  /* 0x00000004001b7c02 */ /* 0x002fce0008000f00 */
.L_x_0:
[----:B------:R-:W2:Y:S02]  /*0170*/  LDCU.64 UR4, c[0x0][0x8b0] ;  /* 0x00011600ff0477ac */ /* 0x000ea40008000a00 */
[----:B--2---:R-:W-:-:S04]  /*0180*/  UISETP.NE.U32.AND UP0, UPT, UR4, URZ, UPT ;  /* 0x000000ff0400728c */ /* 0x004fc8000bf05070 */
[----:B------:R-:W-:-:S09]  /*0190*/  UISETP.NE.AND.EX UP0, UPT, UR5, URZ, UPT, UP0 ;  /* 0x000000ff0500728c */ /* 0x000fd2000bf05300 */
[----:B------:R-:W-:Y:S05]  /*01a0*/  BRA.U UP0, `(.L_x_2) ;  /* 0x0000000100287547 */ /* 0x000fea000b800000 */
[----:B------:R-:W2:Y:S02]  /*01b0*/  LDCU.64 UR4, c[0x0][0x8a8] ;  /* 0x00011500ff0477ac */ /* 0x000ea40008000a00 */
[----:B--2---:R-:W-:-:S04]  /*01c0*/  UISETP.NE.U32.AND UP0, UPT, UR4, URZ, UPT ;  /* 0x000000ff0400728c */ /* 0x004fc8000bf05070 */
[----:B------:R-:W-:-:S09]  /*01d0*/  UISETP.NE.AND.EX UP0, UPT, UR5, URZ, UPT, UP0 ;  /* 0x000000ff0500728c */ /* 0x000fd2000bf05300 */
[----:B------:R-:W-:Y:S05]  /*01e0*/  BRA.U !UP0, `(.L_x_3) ;  /* 0x0000000108107547 */ /* 0x000fea000b800000 */
[----:B------:R-:W2:Y:S01]  /*01f0*/  LDC.64 R24, c[0x0][0x8a8] ;  /* 0x00022a00ff187b82 */ /* 0x000ea20000000a00 */
[----:B------:R-:W2:Y:S02]  /*0200*/  LDCU.64 UR4, c[0x0][0x358] ;  /* 0x00006b00ff0477ac */ /* 0x000ea40008000a00 */
[----:B--2---:R2:W5:Y:S01]  /*0210*/  LDG.E R24, desc[UR4][R24.64] ;  /* 0x0000000418187981 */ /* 0x004562000c1e1900 */
[----:B------:R-:W-:Y:S05]  /*0220*/  BRA `(.L_x_2) ;  /* 0x0000000000087947 */ /* 0x000fea0003800000 */
.L_x_3:
[----:B------:R-:W2:Y:S02]  /*0230*/  LDCU UR4, c[0x0][0x8a0] ;  /* 0x00011400ff0477ac */ /* 0x000ea40008000800 */
[----:B--2---:R-:W-:Y:S02]  /*0240*/  MOV R24, UR4 ;  /* 0x0000000400187c02 */ /* 0x004fe40008000f00 */
.L_x_2:
[----:B------:R-:W-:Y:S01]  /*0250*/  IMAD.U32 R0, RZ, RZ, UR17 ;  /* 0x00000011ff007e24 */ /* 0x000fe2000f8e00ff */
[----:B------:R-:W-:Y:S04]  /*0260*/  BSSY.RECONVERGENT B0, `(.L_x_4) ;  /* 0x000000c000007945 */ /* 0x000fe80003800200 */
[C---:B------:R-:W-:Y:S02]  /*0270*/  ISETP.NE.OR P1, PT, R0.reuse, 0x1, !P3 ;  /* 0x000000010000780c */ /* 0x040fe40005f25670 */
[----:B------:R-:W-:-:S11]  /*0280*/  ISETP.NE.OR P0, PT, R0, 0x3, !P3 ;  /* 0x000000030000780c */ /* 0x000fd60005f05670 */
[----:B------:R-:W-:Y:S05]  /*0290*/  @P1 BRA `(.L_x_5) ;  /* 0x0000000000201947 */ /* 0x000fea0003800000 */
[----:B------:R-:W3:Y:S02]  /*02a0*/  LDCU.64 UR4, c[0x0][0x348] ;  /* 0x00006900ff0477ac */ /* 0x000ee40008000a00 */
[----:B---3--:R-:W-:Y:S02]  /*02b0*/  UIADD3 UR6, UP1, UPT, UR4, 0x80, URZ ;  /* 0x0000008004067890 */ /* 0x008fe4000ff3e0ff */
[----:B------:R-:W-:Y:S02]  /*02c0*/  UIADD3 UR4, UP0, UPT, UR4, 0x180, URZ ;  /* 0x0000018004047890 */ /* 0x000fe4000ff1e0ff */
[----:B------:R-:W-:Y:S02]  /*02d0*/  UIADD3.X UR7, UPT, UPT, URZ, UR5, URZ, UP1, !UPT ;  /* 0x00000005ff077290 */ /* 0x000fe40008ffe4ff */
[----:B------:R-:W-:-:S07]  /*02e0*/  UIADD3.X UR5, UPT, UPT, URZ, UR5, URZ, UP0, !UPT ;  /* 0x00000005ff057290 */ /* 0x000fce00087fe4ff */
[----:B------:R3:W-:Y:S02]  /*02f0*/  UTMACCTL.PF [UR6] ;  /* 0x00000000060079b9 */ /* 0x0007e40008040000 */
[----:B------:R3:W-:Y:S02]  /*0300*/  UTMACCTL.PF [UR4] ;  /* 0x00000000040079b9 */ /* 0x0007e40008040000 */
[----:B---3--:R-:W-:Y:S01]  /*0310*/  NOP ;  /* 0x0000000000007918 */ /* 0x008fe20000000000 */
.L_x_5:
[----:B------:R-:W-:Y:S05]  /*0320*/  BSYNC.RECONVERGENT B0 ;  /* 0x0000000000007941 */ /* 0x000fea0003800200 */
.L_x_4:
[----:B------:R-:W-:Y:S04]  /*0330*/  BSSY.RECONVERGENT B0, `(.L_x_6) ;  /* 0x000000a000007945 */ /* 0x000fe80003800200 */
        /* <DEDUP_REMOVED lines=9> */
.L_x_7:
[----:B------:R-:W-:Y:S05]  /*03d0*/  BSYNC.RECONVERGENT B0 ;  /* 0x0000000000007941 */ /* 0x000fea0003800200 */
.L_x_6:
[----:B------:R-:W3:Y:S01]  /*03e0*/  LDCU.64 UR4, c[0x0][0x888] ;  /* 0x00011100ff0477ac */ /* 0x000ee20008000a00 */
[----:B------:R-:W-:Y:S02]  /*03f0*/  UISETP.EQ.U32.AND UP1, UPT, UR8, URZ, UPT ;  /* 0x000000ff0800728c */ /* 0x000fe4000bf22070 */
[----:B------:R-:W-:Y:S02]  /*0400*/  UPLOP3.LUT UP3, UPT, UPT, UPT, UPT, 0x80, 0x8 ;  /* 0x000000000008789c */ /* 0x000fe40003f6f070 */
[----:B---3--:R-:W-:-:S04]  /*0410*/  UISETP.NE.U32.AND UP0, UPT, UR4, URZ, UPT ;  /* 0x000000ff0400728c */ /* 0x008fc8000bf05070 */
[----:B------:R-:W-:-:S04]  /*0420*/  UISETP.NE.AND.EX UP0, UPT, UR5, URZ, UPT, UP0 ;  /* 0x000000ff0500728c */ /* 0x000fc8000bf05300 */
[----:B------:R-:W-:-:S04]  /*0430*/  UISETP.EQ.OR.EX UP2, UPT, UR9, URZ, !UP0, UP1 ;  /* 0x000000ff0900728c */ /* 0x000fc8000c742710 */
[----:B------:R-:W-:-:S06]  /*0440*/  UP2UR UR4, UPR, URZ, 0x4 ;  /* 0x00000004ff047883 */ /* 0x000fcc0008000000 */
[----:B------:R-:W-:Y:S01]  /*0450*/  MOV R56, UR4 ;  /* 0x0000000400387c02 */ /* 0x000fe20008000f00 */
[----:B------:R-:W-:Y:S06]  /*0460*/  BRA.U !UP2, `(.L_x_8) ;  /* 0x000000010a207547 */ /* 0x000fec000b800000 */
[----:B------:R-:W-:Y:S01]  /*0470*/  UISETP.NE.U32.AND UP1, UPT, UR8, URZ, UPT ;  /* 0x000000ff0800728c */ /* 0x000fe2000bf25070 */
[----:B-----5:R-:W-:Y:S01]  /*0480*/  FSETP.NEU.AND P0, PT, R27, RZ, PT ;  /* 0x000000ff1b00720b */ /* 0x020fe20003f0d000 */
[----:B------:R-:W-:Y:S02]  /*0490*/  USEL UR4, URZ, 0xffffffff, UP0 ;  /* 0xffffffffff047887 */ /* 0x000fe40008000000 */
[----:B------:R-:W-:-:S10]  /*04a0*/  UISETP.NE.AND.EX UP1, UPT, UR9, URZ, UPT, UP1 ;  /* 0x000000ff0900728c */ /* 0x000fd4000bf25310 */
[----:B------:R-:W-:Y:S01]  /*04b0*/  VOTEU.ANY UP0, P0 ;  /* 0x0000000000ff7886 */ /* 0x000fe20000000100 */
[----:B------:R-:W-:-:S04]  /*04c0*/  @!UP1 USEL UR4, URZ, 0xffffffff, UP0 ;  /* 0xffffffffff049887 */ /* 0x000fc80008000000 */
[----:B------:R-:W-:-:S04]  /*04d0*/  ULOP3.LUT UR4, UR4, 0x1, URZ, 0xc0, !UPT ;  /* 0x0000000104047892 */ /* 0x000fc8000f8ec0ff */
[----:B------:R-:W-:-:S11]  /*04e0*/  UISETP.NE.U32.AND UP3, UPT, UR4, 0x1, UPT ;  /* 0x000000010400788c */ /* 0x000fd6000bf65070 */
.L_x_8:
[----:B-1----:R-:W1:Y:S01]  /*04f0*/  SHFL.IDX PT, R2, R53, RZ, 0x1f ;  /* 0x00001fff35027589 */ /* 0x002e6200000e0000 */
[----:B------:R-:W-:-:S04]  /*0500*/  UISETP.NE.AND UP0, UPT, UR17, 0x2, UPT ;  /* 0x000000021100788c */ /* 0x000fc8000bf05270 */
[----:B------:R-:W-:Y:S01]  /*0510*/  USEL UR46, URZ, 0x1, UP0 ;  /* 0x00000001ff2e7887 */ /* 0x000fe20008000000 */
[----:B-1----:R-:W-:-:S13]  /*0520*/  ISETP.NE.AND P0, PT, R2, RZ, PT ;  /* 0x000000ff0200720c */ /* 0x002fda0003f05270 */
[----:B------:R-:W-:Y:S05]  /*0530*/  @P0 BRA `(.L_x_9) ;  /* 0x0000000000580947 */ /* 0x000fea0003800000 */
[----:B------:R-:W1:Y:S01]  /*0540*/  S2UR UR4, SR_CgaCtaId ;  /* 0x00000000000479c3 */ /* 0x000e620000008800 */
[----:B------:R-:W-:Y:S01]  /*0550*/  UMOV UR5, 0x400 ;  /* 0x0000040000057882 */ /* 0x000fe20000000000 */
[----:B------:R-:W-:Y:S01]  /*0560*/  UMOV UR8, 0x1 ;  /* 0x0000000100087882 */ /* 0x000fe20000000000 */
[----:B------:R-:W-:Y:S01]  /*0570*/  UMOV UR6, 0x2 ;  /* 0x0000000200067882 */ /* 0x000fe20000000000 */
[----:B------:R-:W-:-:S04]  /*0580*/  UIADD3 UR8, UPT, UPT, -UR8, 0x100000, URZ ;  /* 0x0010000008087890 */ /* 0x000fc8000fffe1ff */
[----:B------:R-:W-:Y:S02]  /*0590*/  USHF.L.U32 UR9, UR8, 0xb, URZ ;  /* 0x0000000b08097899 */ /* 0x000fe400080006ff */
[----:B------:R-:W-:Y:S02]  /*05a0*/  USHF.L.U32 UR8, UR8, 0x1, URZ ;  /* 0x0000000108087899 */ /* 0x000fe400080006ff */
[----:B------:R-:W-:-:S04]  /*05b0*/  UIADD3 UR6, UPT, UPT, -UR6, 0x100000, URZ ;  /* 0x0010000006067890 */ /* 0x000fc8000fffe1ff */
[----:B------:R-:W-:Y:S02]  /*05c0*/  USHF.L.U32 UR7, UR6, 0xb, URZ ;  /* 0x0000000b06077899 */ /* 0x000fe400080006ff */
[----:B------:R-:W-:Y:S01]  /*05d0*/  USHF.L.U32 UR6, UR6, 0x1, URZ ;  /* 0x0000000106067899 */ /* 0x000fe200080006ff */
[----:B------:R-:W-:Y:S01]  /*05e0*/  ELECT P0, URZ, PT ;  /* 0x0000000000ff782f */ /* 0x000fe20003800000 */
[----:B-1----:R-:W-:Y:S01]  /*05f0*/  ULEA UR4, UR4, UR5, 0x18 ;  /* 0x0000000504047291 */ /* 0x002fe2000f8ec0ff */
[----:B------:R-:W1:Y:S11]  /*0600*/  FENCE.VIEW.ASYNC.S ;  /* 0x00000000000073c6 */ /* 0x000e760000000000 */
[----:B-1----:R1:W3:Y:S01]  /*0610*/  SYNCS.EXCH.64 URZ, [UR4], UR8 ;  /* 0x0000000804ff75b2 */ /* 0x0022e20008000100 */
[----:B------:R1:W4:Y:S01]  /*0620*/  SYNCS.EXCH.64 URZ, [UR4+0x20], UR6 ;  /* 0x0000200604ff75b2 */ /* 0x0003220008000100 */
[----:B------:R1:W1:Y:S01]  /*0630*/  SYNCS.EXCH.64 URZ, [UR4+0x8], UR8 ;  /* 0x0000080804ff75b2 */ /* 0x0002620008000100 */
[----:B------:R1:W1:Y:S01]  /*0640*/  SYNCS.EXCH.64 URZ, [UR4+0x28], UR6 ;  /* 0x0000280604ff75b2 */ /* 0x0002620008000100 */
[----:B------:R1:W1:Y:S01]  /*0650*/  SYNCS.EXCH.64 URZ, [UR4+0x10], UR8 ;  /* 0x0000100804ff75b2 */ /* 0x0002620008000100 */
[----:B------:R1:W1:Y:S01]  /*0660*/  SYNCS.EXCH.64 URZ, [UR4+0x30], UR6 ;  /* 0x0000300604ff75b2 */ /* 0x0002620008000100 */
[----:B------:R1:W1:Y:S01]  /*0670*/  SYNCS.EXCH.64 URZ, [UR4+0x18], UR8 ;  /* 0x0000180804ff75b2 */ /* 0x0002620008000100 */
[----:B------:R1:W1:Y:S01]  /*0680*/  SYNCS.EXCH.64 URZ, [UR4+0x38], UR6 ;  /* 0x0000380604ff75b2 */ /* 0x0002620008000100 */
[----:B------:R-:W-:Y:S01]  /*0690*/  NOP ;  /* 0x0000000000007918 */ /* 0x000fe20000000000 */
.L_x_9:
[----:B------:R-:W2:Y:S01]  /*06a0*/  SHFL.IDX PT, R2, R53, RZ, 0x1f ;  /* 0x00001fff35027589 */ /* 0x000ea200000e0000 */
[----:B------:R-:W-:Y:S01]  /*06b0*/  NOP ;  /* 0x0000000000007918 */ /* 0x000fe20000000000 */
[----:B--2---:R-:W-:-:S13]  /*06c0*/  ISETP.NE.AND P0, PT, R2, 0x1, PT ;  /* 0x000000010200780c */ /* 0x004fda0003f05270 */
[----:B------:R-:W-:Y:S05]  /*06d0*/  @P0 BRA `(.L_x_10) ;  /* 0x0000000000580947 */ /* 0x000fea0003800000 */
[----:B-1----:R-:W1:Y:S01]  /*06e0*/  S2UR UR4, SR_CgaCtaId ;  /* 0x00000000000479c3 */ /* 0x002e620000008800 */
        /* <DEDUP_REMOVED lines=12> */
[----:B-1----:R2:W1:Y:S01]  /*07b0*/  SYNCS.EXCH.64 URZ, [UR4+0x40], UR8 ;  /* 0x0000400804ff75b2 */ /* 0x0024620008000100 */
[----:B------:R2:W1:Y:S01]  /*07c0*/  SYNCS.EXCH.64 URZ, [UR4+0x60], UR6 ;  /* 0x0000600604ff75b2 */ /* 0x0004620008000100 */
[----:B------:R2:W1:Y:S01]  /*07d0*/  SYNCS.EXCH.64 URZ, [UR4+0x48], UR8 ;  /* 0x0000480804ff75b2 */ /* 0x0004620008000100 */
[----:B------:R2:W1:Y:S01]  /*07e0*/  SYNCS.EXCH.64 URZ, [UR4+0x68], UR6 ;  /* 0x0000680604ff75b2 */ /* 0x0004620008000100 */
[----:B------:R2:W1:Y:S01]  /*07f0*/  SYNCS.EXCH.64 URZ, [UR4+0x50], UR8 ;  /* 0x0000500804ff75b2 */ /* 0x0004620008000100 */
[----:B------:R2:W1:Y:S01]  /*0800*/  SYNCS.EXCH.64 URZ, [UR4+0x70], UR6 ;  /* 0x0000700604ff75b2 */ /* 0x0004620008000100 */
[----:B------:R2:W1:Y:S01]  /*0810*/  SYNCS.EXCH.64 URZ, [UR4+0x58], UR8 ;  /* 0x0000580804ff75b2 */ /* 0x0004620008000100 */
[----:B------:R2:W1:Y:S02]  /*0820*/  SYNCS.EXCH.64 URZ, [UR4+0x78], UR6 ;  /* 0x0000780604ff75b2 */ /* 0x0004640008000100 */
[----:B--2---:R-:W-:Y:S01]  /*0830*/  NOP ;  /* 0x0000000000007918 */ /* 0x004fe20000000000 */
.L_x_10:
[----:B------:R-:W2:Y:S01]  /*0840*/  SHFL.IDX PT, R2, R53, RZ, 0x1f ;  /* 0x00001fff35027589 */ /* 0x000ea200000e0000 */
[----:B------:R-:W-:Y:S01]  /*0850*/  NOP ;  /* 0x0000000000007918 */ /* 0x000fe20000000000 */
[----:B--2---:R-:W-:-:S13]  /*0860*/  ISETP.NE.AND P0, PT, R2, 0x3, PT ;  /* 0x000000030200780c */ /* 0x004fda0003f05270 */
[----:B------:R-:W-:Y:S05]  /*0870*/  @P0 BRA `(.L_x_11) ;  /* 0x0000000000300947 */ /* 0x000fea0003800000 */
[----:B-1----:R-:W1:Y:S01]  /*0880*/  S2UR UR4, SR_CgaCtaId ;  /* 0x00000000000479c3 */ /* 0x002e620000008800 */
[----:B------:R-:W-:Y:S01]  /*0890*/  UMOV UR6, 0x400 ;  /* 0x0000040000067882 */ /* 0x000fe20000000000 */
[----:B------:R-:W-:Y:S01]  /*08a0*/  UMOV UR5, 0x20 ;  /* 0x0000002000057882 */ /* 0x000fe20000000000 */
[----:B------:R-:W-:Y:S01]  /*08b0*/  ELECT P0, URZ, PT ;  /* 0x0000000000ff782f */ /* 0x000fe20003800000 */
[----:B-1----:R-:W-:Y:S02]  /*08c0*/  ULEA UR6, UR4, UR6, 0x18 ;  /* 0x0000000604067291 */ /* 0x002fe4000f8ec0ff */
[----:B------:R-:W-:-:S04]  /*08d0*/  UIADD3 UR4, UPT, UPT, -UR5, 0x100000, URZ ;  /* 0x0010000005047890 */ /* 0x000fc8000fffe1ff */
[----:B------:R-:W-:Y:S02]  /*08e0*/  USHF.L.U32 UR5, UR4, 0xb, URZ ;  /* 0x0000000b04057899 */ /* 0x000fe400080006ff */
[----:B------:R-:W-:Y:S01]  /*08f0*/  USHF.L.U32 UR4, UR4, 0x1, URZ ;  /* 0x0000000104047899 */ /* 0x000fe200080006ff */
[----:B------:R-:W1:Y:S11]  /*0900*/  FENCE.VIEW.ASYNC.S ;  /* 0x00000000000073c6 */ /* 0x000e760000000000 */
[----:B-1----:R2:W1:Y:S01]  /*0910*/  SYNCS.EXCH.64 URZ, [UR6+0x80], UR4 ;  /* 0x0000800406ff75b2 */ /* 0x0024620008000100 */
[----:B------:R2:W1:Y:S02]  /*0920*/  SYNCS.EXCH.64 URZ, [UR6+0x88], UR4 ;  /* 0x0000880406ff75b2 */ /* 0x0004640008000100 */
[----:B--2---:R-:W-:Y:S01]  /*0930*/  NOP ;  /* 0x0000000000007918 */ /* 0x004fe20000000000 */
.L_x_11:
[----:B------:R-:W2:Y:S01]  /*0940*/  SHFL.IDX PT, R2, R53, RZ, 0x1f ;  /* 0x00001fff35027589 */ /* 0x000ea200000e0000 */
[----:B------:R-:W-:Y:S01]  /*0950*/  NOP ;  /* 0x0000000000007918 */ /* 0x000fe20000000000 */
[----:B--2---:R-:W-:-:S13]  /*0960*/  ISETP.NE.AND P0, PT, R2, 0x4, PT ;  /* 0x000000040200780c */ /* 0x004fda0003f05270 */
[----:B------:R-:W-:Y:S05]  /*0970*/  @P0 BRA `(.L_x_12) ;  /* 0x00000000004c0947 */ /* 0x000fea0003800000 */
[----:B-1----:R-:W1:Y:S01]  /*0980*/  S2UR UR6, SR_CgaCtaId ;  /* 0x00000000000679c3 */ /* 0x002e620000008800 */
[----:B------:R-:W-:Y:S01]  /*0990*/  UMOV UR4, 0x1e0 ;  /* 0x000001e000047882 */ /* 0x000fe20000000000 */
[----:B------:R-:W-:Y:S01]  /*09a0*/  UMOV UR5, 0x400 ;  /* 0x0000040000057882 */ /* 0x000fe20000000000 */
[----:B------:R-:W-:Y:S01]  /*09b0*/  USEL UR4, UR4, 0x1a0, UP3 ;  /* 0x000001a004047887 */ /* 0x000fe20009800000 */
[----:B------:R-:W-:Y:S01]  /*09c0*/  UMOV UR8, 0x1 ;  /* 0x0000000100087882 */ /* 0x000fe20000000000 */
[----:B------:R-:W-:Y:S01]  /*09d0*/  ELECT P0, URZ, PT ;  /* 0x0000000000ff782f */ /* 0x000fe20003800000 */
[----:B------:R-:W-:-:S04]  /*09e0*/  UIADD3 UR8, UPT, UPT, -UR8, 0x100000, URZ ;  /* 0x0010000008087890 */ /* 0x000fc8000fffe1ff */
[----:B------:R-:W-:Y:S02]  /*09f0*/  USHF.L.U32 UR9, UR8, 0xb, URZ ;  /* 0x0000000b08097899 */ /* 0x000fe400080006ff */
[----:B------:R-:W-:Y:S02]  /*0a00*/  USHF.L.U32 UR8, UR8, 0x1, URZ ;  /* 0x0000000108087899 */ /* 0x000fe400080006ff */
[----:B-1----:R-:W-:Y:S02]  /*0a10*/  ULEA UR6, UR6, UR5, 0x18 ;  /* 0x0000000506067291 */ /* 0x002fe4000f8ec0ff */
[----:B------:R-:W-:-:S04]  /*0a20*/  UIADD3 UR4, UPT, UPT, -UR4, 0x100000, URZ ;  /* 0x0010000004047890 */ /* 0x000fc8000fffe1ff */
[----:B------:R-:W-:Y:S02]  /*0a30*/  USHF.L.U32 UR5, UR4, 0xb, URZ ;  /* 0x0000000b04057899 */ /* 0x000fe400080006ff */
[----:B------:R-:W-:Y:S01]  /*0a40*/  USHF.L.U32 UR4, UR4, 0x1, URZ ;  /* 0x0000000104047899 */ /* 0x000fe200080006ff */
[----:B------:R-:W1:Y:S03]  /*0a50*/  FENCE.VIEW.ASYNC.S ;  /* 0x00000000000073c6 */ /* 0x000e660000000000 */
[----:B-1----:R2:W1:Y:S08]  /*0a60*/  SYNCS.EXCH.64 URZ, [UR6+0x90], UR8 ;  /* 0x0000900806ff75b2 */ /* 0x0024700008000100 */
[----:B------:R2:W1:Y:S01]  /*0a70*/  SYNCS.EXCH.64 URZ, [UR6+0xa0], UR4 ;  /* 0x0000a00406ff75b2 */ /* 0x0004620008000100 */
[----:B------:R2:W1:Y:S01]  /*0a80*/  SYNCS.EXCH.64 URZ, [UR6+0x98], UR8 ;  /* 0x0000980806ff75b2 */ /* 0x0004620008000100 */
[----:B------:R2:W1:Y:S02]  /*0a90*/  SYNCS.EXCH.64 URZ, [UR6+0xa8], UR4 ;  /* 0x0000a80406ff75b2 */ /* 0x0004640008000100 */
[----:B--2---:R-:W-:Y:S01]  /*0aa0*/  NOP ;  /* 0x0000000000007918 */ /* 0x004fe20000000000 */
.L_x_12:
        /* <DEDUP_REMOVED lines=26> */
.L_x_13:
[----:B------:R-:W2:Y:S01]  /*0c50*/  SHFL.IDX PT, R2, R53, RZ, 0x1f ;  /* 0x00001fff35027589 */ /* 0x000ea200000e0000 */
[----:B------:R-:W1:Y:S01]  /*0c60*/  S2UR UR52, SR_CgaCtaId ;  /* 0x00000000003479c3 */ /* 0x000e620000008800 */
[----:B------:R-:W-:Y:S01]  /*0c70*/  NOP ;  /* 0x0000000000007918 */ /* 0x000fe20000000000 */
[----:B--2---:R-:W-:-:S13]  /*0c80*/  ISETP.NE.AND P0, PT, R2, 0x3, PT ;  /* 0x000000030200780c */ /* 0x004fda0003f05270 */
[----:B-1----:R-:W-:Y:S05]  /*0c90*/  @P0 BRA `(.L_x_14) ;  /* 0x0000000000340947 */ /* 0x002fea0003800000 */
[----:B------:R-:W-:Y:S01]  /*0ca0*/  UMOV UR4, 0x400 ;  /* 0x0000040000047882 */ /* 0x000fe20000000000 */
[----:B------:R-:W-:Y:S01]  /*0cb0*/  UMOV UR6, 0x20 ;  /* 0x0000002000067882 */ /* 0x000fe20000000000 */
[----:B------:R-:W-:Y:S02]  /*0cc0*/  ULEA UR4, UR52, UR4, 0x18 ;  /* 0x0000000434047291 */ /* 0x000fe4000f8ec0ff */
[----:B------:R-:W-:-:S04]  /*0cd0*/  UIADD3 UR6, UPT, UPT, -UR6, 0x100000, URZ ;  /* 0x0010000006067890 */ /* 0x000fc8000fffe1ff */
[----:B------:R-:W-:Y:S02]  /*0ce0*/  USHF.L.U32 UR7, UR6, 0xb, URZ ;  /* 0x0000000b06077899 */ /* 0x000fe400080006ff */
[----:B------:R-:W-:Y:S01]  /*0cf0*/  USHF.L.U32 UR6, UR6, 0x1, URZ ;  /* 0x0000000106067899 */ /* 0x000fe200080006ff */
[----:B------:R-:W-:Y:S01]  /*0d00*/  ELECT P0, URZ, PT ;  /* 0x0000000000ff782f */ /* 0x000fe20003800000 */
[----:B------:R-:W1:Y:S10]  /*0d10*/  FENCE.VIEW.ASYNC.S ;  /* 0x00000000000073c6 */ /* 0x000e740000000000 */
[----:B-1----:R1:W2:Y:S01]  /*0d20*/  SYNCS.EXCH.64 URZ, [UR4+0xf0], UR6 ;  /* 0x0000f00604ff75b2 */ /* 0x0022a20008000100 */
[----:B------:R1:W1:Y:S01]  /*0d30*/  SYNCS.EXCH.64 URZ, [UR4+0x100], UR6 ;  /* 0x0001000604ff75b2 */ /* 0x0002620008000100 */
[----:B------:R1:W1:Y:S01]  /*0d40*/  SYNCS.EXCH.64 URZ, [UR4+0xf8], UR6 ;  /* 0x0000f80604ff75b2 */ /* 0x0002620008000100 */
[----:B------:R1:W1:Y:S01]  /*0d50*/  SYNCS.EXCH.64 URZ, [UR4+0x108], UR6 ;  /* 0x0001080604ff75b2 */ /* 0x0002620008000100 */
[----:B------:R-:W-:Y:S01]  /*0d60*/  NOP ;  /* 0x0000000000007918 */ /* 0x000fe20000000000 */
.L_x_14:
[----:B-1----:R-:W1:Y:S01]  /*0d70*/  LDCU UR4, c[0x0][0x36c] ;  /* 0x00006d80ff0477ac */ /* 0x002e620008000800 */
[----:B------:R-:W-:Y:S01]  /*0d80*/  ISETP.NE.OR P3, PT, R0, 0x2, !P3 ;  /* 0x000000020000780c */ /* 0x000fe20005f65670 */
[----:B------:R-:W-:Y:S01]  /*0d90*/  NOP ;  /* 0x0000000000007918 */ /* 0x000fe20000000000 */
[----:B------:R-:W-:Y:S01]  /*0da0*/  LOP3.LUT R0, R66, 0x1f, RZ, 0xc0, !PT ;  /* 0x0000001f42007812 */ /* 0x000fe200078ec0ff */
[----:B------:R-:W-:Y:S02]  /*0db0*/  UISETP.NE.AND UP4, UPT, UR17, URZ, UPT ;  /* 0x000000ff1100728c */ /* 0x000fe4000bf85270 */
[----:B-1----:R-:W-:-:S09]  /*0dc0*/  UISETP.EQ.U32.AND UP5, UPT, UR4, 0x1, UPT ;  /* 0x000000010400788c */ /* 0x002fd2000bfa2070 */
[----:B------:R-:W-:Y:S05]  /*0dd0*/  BRA.U !UP5, `(.L_x_15) ;  /* 0x000000010d087547 */ /* 0x000fea000b800000 */
[----:B--234-:R-:W-:Y:S01]  /*0de0*/  UCGABAR_ARV ;  /* 0x00000000000079c7 */ /* 0x01cfe20008000000 */
[----:B------:R-:W-:Y:S05]  /*0df0*/  BRA `(.L_x_16) ;  /* 0x0000000000047947 */ /* 0x000fea0003800000 */
.L_x_15:
[----:B--234-:R-:W-:Y:S01]  /*0e00*/  NOP ;  /* 0x0000000000007918 */ /* 0x01cfe20000000000 */
.L_x_16:
[----:B------:R-:W1:Y:S01]  /*0e10*/  S2UR UR8, SR_CTAID.X ;  /* 0x00000000000879c3 */ /* 0x000e620000002500 */
[----:B------:R-:W-:-:S05]  /*0e20*/  CS2R.32 R55, SR_CgaSize ;  /* 0x0000000000377805 */ /* 0x000fca0000008a00 */
[----:B------:R-:W-:-:S05]  /*0e30*/  IMAD R55, R55, -0xa0, RZ ;  /* 0xffffff6037377824 */ /* 0x000fca00078e02ff */
[----:B------:R-:W-:-:S14]  /*0e40*/  R2UR UR5, R55 ;  /* 0x00000000370572ca */ /* 0x000fdc00000e0000 */
[----:B------:R-:W2:Y:S01]  /*0e50*/  LDCU UR5, c[0x0][UR5+0x2b0] ;  /* 0x00005600050577ac */ /* 0x000ea20008000800 */
[----:B------:R-:W-:-:S05]  /*0e60*/  CS2R.32 R55, SR_CgaSize ;  /* 0x0000000000377805 */ /* 0x000fca0000008a00 */
[----:B------:R-:W-:-:S05]  /*0e70*/  IMAD R55, R55, -0xa0, RZ ;  /* 0xffffff6037377824 */ /* 0x000fca00078e02ff */
[----:B------:R-:W-:-:S14]  /*0e80*/  R2UR UR4, R55 ;  /* 0x00000000370472ca */ /* 0x000fdc00000e0000 */
[----:B------:R-:W3:Y:S01]  /*0e90*/  LDCU UR4, c[0x0][UR4+0x2b4] ;  /* 0x00005680040477ac */ /* 0x000ee20008000800 */
[----:B------:R-:W4:Y:S01]  /*0ea0*/  S2UR UR7, SR_CTAID.Y ;  /* 0x00000000000779c3 */ /* 0x000f220000002600 */
[----:B------:R-:W-:-:S05]  /*0eb0*/  CS2R.32 R55, SR_CgaSize ;  /* 0x0000000000377805 */ /* 0x000fca0000008a00 */
[----:B------:R-:W-:-:S05]  /*0ec0*/  IMAD R55, R55, -0xa0, RZ ;  /* 0xffffff6037377824 */ /* 0x000fca00078e02ff */
[----:B------:R-:W-:-:S14]  /*0ed0*/  R2UR UR9, R55 ;  /* 0x00000000370972ca */ /* 0x000fdc00000e0000 */
[----:B------:R-:W3:Y:S01]  /*0ee0*/  LDCU UR9, c[0x0][UR9+0x2a0] ;  /* 0x00005400090977ac */ /* 0x000ee20008000800 */
[----:B------:R-:W-:-:S05]  /*0ef0*/  CS2R.32 R55, SR_CgaSize ;  /* 0x0000000000377805 */ /* 0x000fca0000008a00 */
[----:B------:R-:W-:-:S05]  /*0f00*/  IMAD R55, R55, -0xa0, RZ ;  /* 0xffffff6037377824 */ /* 0x000fca00078e02ff */
[----:B------:R-:W-:-:S14]  /*0f10*/  R2UR UR10, R55 ;  /* 0x00000000370a72ca */ /* 0x000fdc00000e0000 */
[----:B------:R-:W3:Y:S01]  /*0f20*/  LDCU UR10, c[0x0][UR10+0x2a4] ;  /* 0x000054800a0a77ac */ /* 0x000ee20008000800 */
[----:B------:R-:W3:Y:S01]  /*0f30*/  S2UR UR36, SR_CTAID.Z ;  /* 0x00000000002479c3 */ /* 0x000ee20000002700 */
[----:B------:R-:W3:Y:S01]  /*0f40*/  LDCU UR21, c[0x0][0xb24] ;  /* 0x00016480ff1577ac */ /* 0x000ee20008000800 */
[----:B------:R-:W3:Y:S01]  /*0f50*/  LDCU UR45, c[0x0][0xb24] ;  /* 0x00016480ff2d77ac */ /* 0x000ee20008000800 */
[----:B-1----:R-:W-:Y:S01]  /*0f60*/  I2FP.F32.U32 R3, UR8 ;  /* 0x0000000800037c45 */ /* 0x002fe20008201000 */
[----:B------:R-:W1:Y:S04]  /*0f70*/  LDCU UR28, c[0x0][0xb30] ;  /* 0x00016600ff1c77ac */ /* 0x000e680008000800 */
[----:B--2---:R-:W-:Y:S01]  /*0f80*/  FMUL R3, R3, UR5 ;  /* 0x0000000503037c20 */ /* 0x004fe20008400000 */
[----:B------:R-:W-:Y:S01]  /*0f90*/  USHF.L.U32 UR26, UR52, 0xb, URZ ;  /* 0x0000000b341a7899 */ /* 0x000fe200080006ff */
[----:B----4-:R-:W-:Y:S01]  /*0fa0*/  I2FP.F32.U32 R2, UR7 ;  /* 0x0000000700027c45 */ /* 0x010fe20008201000 */
[----:B------:R-:W-:Y:S01]  /*0fb0*/  UMOV UR16, UR8 ;  /* 0x0000000800107c82 */ /* 0x000fe20008000000 */
[----:B------:R-:W-:-:S02]  /*0fc0*/  UMOV UR20, UR7 ;  /* 0x0000000700147c82 */ /* 0x000fc40008000000 */
[----:B------:R-:W2:Y:S01]  /*0fd0*/  F2I.U32.TRUNC.NTZ R3, R3 ;  /* 0x0000000300037305 */ /* 0x000ea2000020f000 */
[----:B---3--:R-:W-:Y:S01]  /*0fe0*/  UISETP.GE.AND UP2, UPT, UR21, 0x1, UPT ;  /* 0x000000011500788c */ /* 0x008fe2000bf46270 */
[----:B------:R-:W-:-:S06]  /*0ff0*/  FMUL R2, R2, UR4 ;  /* 0x0000000402027c20 */ /* 0x000fcc0008400000 */
[----:B------:R-:W3:Y:S01]  /*1000*/  F2I.U32.TRUNC.NTZ R2, R2 ;  /* 0x0000000200027305 */ /* 0x000ee2000020f000 */
[----:B--2---:R-:W-:Y:S02]  /*1010*/  R2UR UR4, R3 ;  /* 0x00000000030472ca */ /* 0x004fe400000e0000 */
[----:B---3--:R-:W-:Y:S02]  /*1020*/  R2UR UR6, R2 ;  /* 0x00000000020672ca */ /* 0x008fe400000e0000 */
[----:B------:R-:W-:-:S09]  /*1030*/  PRMT R2, RZ, 0x7610, R2 ;  /* 0x00007610ff027816 */ /* 0x000fd20000000002 */
[----:B------:R-:W-:-:S04]  /*1040*/  UIADD3 UR5, UPT, UPT, -UR4, URZ, URZ ;  /* 0x000000ff04057290 */ /* 0x000fc8000fffe1ff */
[----:B------:R-:W-:Y:S02]  /*1050*/  UIMAD UR5, UR9, UR5, UR8 ;  /* 0x00000005090572a4 */ /* 0x000fe4000f8e0208 */
[----:B------:R-:W-:-:S04]  /*1060*/  UIADD3 UR4, UPT, UPT, -UR6, URZ, URZ ;  /* 0x000000ff06047290 */ /* 0x000fc8000fffe1ff */
[----:B------:R-:W-:Y:S01]  /*1070*/  IMAD.U32 R55, RZ, RZ, UR5 ;  /* 0x00000005ff377e24 */ /* 0x000fe2000f8e00ff */
[----:B------:R-:W-:-:S06]  /*1080*/  UIMAD UR4, UR10, UR4, UR7 ;  /* 0x000000040a0472a4 */ /* 0x000fcc000f8e0207 */
[----:B------:R-:W-:Y:S01]  /*1090*/  IMAD.U32 R54, RZ, RZ, UR4 ;  /* 0x00000004ff367e24 */ /* 0x000fe2000f8e00ff */
[----:B-1----:R-:W-:Y:S06]  /*10a0*/  BRA.U UP4, `(.L_x_17) ;  /* 0x00000001042c7547 */ /* 0x002fec000b800000 */
[----:B------:R-:W-:Y:S02]  /*10b0*/  R2UR UR5, R54 ;  /* 0x00000000360572ca */ /* 0x000fe400000e0000 */
[----:B------:R-:W-:-:S11]  /*10c0*/  R2UR UR4, R55 ;  /* 0x00000000370472ca */ /* 0x000fd600000e0000 */
[----:B------:R-:W-:Y:S02]  /*10d0*/  UISETP.NE.AND UP0, UPT, UR5, URZ, UPT ;  /* 0x000000ff0500728c */ /* 0x000fe4000bf05270 */
[----:B------:R-:W-:Y:S02]  /*10e0*/  UISETP.NE.AND UP1, UPT, UR5, 0x1, UPT ;  /* 0x000000010500788c */ /* 0x000fe4000bf25270 */
[----:B------:R-:W-:-:S04]  /*10f0*/  UISETP.EQ.OR UP0, UPT, UR4, URZ, !UP0 ;  /* 0x000000ff0400728c */ /* 0x000fc8000c702670 */
[----:B------:R-:W-:Y:S02]  /*1100*/  USEL UR5, URZ, 0x1, !UP0 ;  /* 0x00000001ff057887 */ /* 0x000fe4000c000000 */
[----:B------:R-:W-:Y:S02]  /*1110*/  UISETP.NE.AND UP0, UPT, UR4, URZ, UPT ;  /* 0x000000ff0400728c */ /* 0x000fe4000bf05270 */
[----:B------:R-:W-:-:S04]  /*1120*/  USEL UR4, URZ, 0x2, UP1 ;  /* 0x00000002ff047887 */ /* 0x000fc80008800000 */
[----:B------:R-:W-:-:S04]  /*1130*/  USEL UR4, UR4, 0x2, UP0 ;  /* 0x0000000204047887 */ /* 0x000fc80008000000 */
[----:B------:R-:W-:-:S06]  /*1140*/  UIADD3 UR4, UPT, UPT, UR5, UR4, URZ ;  /* 0x0000000405047290 */ /* 0x000fcc000fffe0ff */
[----:B------:R-:W-:Y:S02]  /*1150*/  IMAD.U32 R2, RZ, RZ, UR4 ;  /* 0x00000004ff027e24 */ /* 0x000fe4000f8e00ff */
.L_x_17:
[----:B------:R-:W-:Y:S05]  /*1160*/  BRA.U !UP2, `(.L_x_18) ;  /* 0x000000010ad47547 */ /* 0x000fea000b800000 */
[----:B------:R-:W1:Y:S01]  /*1170*/  LDCU.128 UR12, c[0x0][0xb10] ;  /* 0x00016200ff0c77ac */ /* 0x000e620008000c00 */
[----:B------:R-:W2:Y:S01]  /*1180*/  LDCU UR6, c[0x0][0x370] ;  /* 0x00006e00ff0677ac */ /* 0x000ea20008000800 */
[----:B------:R-:W3:Y:S01]  /*1190*/  LDCU UR5, c[0x0][0x374] ;  /* 0x00006e80ff0577ac */ /* 0x000ee20008000800 */
[----:B------:R-:W4:Y:S01]  /*11a0*/  LDCU UR27, c[0x0][0xb0c] ;  /* 0x00016180ff1b77ac */ /* 0x000f220008000800 */
[----:B------:R-:W4:Y:S01]  /*11b0*/  LDCU UR4, c[0x0][0xb20] ;  /* 0x00016400ff0477ac */ /* 0x000f220008000800 */
[----:B------:R-:W4:Y:S01]  /*11c0*/  LDCU.64 UR8, c[0x0][0xb28] ;  /* 0x00016500ff0877ac */ /* 0x000f220008000a00 */
[----:B-1----:R-:W-:Y:S02]  /*11d0*/  UISETP.NE.AND UP0, UPT, UR14, 0x1, UPT ;  /* 0x000000010e00788c */ /* 0x002fe4000bf05270 */
[----:B---3--:R-:W-:Y:S02]  /*11e0*/  UIMAD.WIDE.U32 UR10, UR5, UR15, URZ ;  /* 0x0000000f050a72a5 */ /* 0x008fe4000f8e00ff */
[----:B--2---:R-:W-:-:S02]  /*11f0*/  UIMAD.WIDE.U32 UR22, UR6, UR12, URZ ;  /* 0x0000000c061672a5 */ /* 0x004fc4000f8e00ff */
[----:B----4-:R-:W-:Y:S02]  /*1200*/  UISETP.NE.AND UP1, UPT, UR27, 0x1, UPT ;  /* 0x000000011b00788c */ /* 0x010fe4000bf25270 */
[----:B------:R-:W-:Y:S01]  /*1210*/  UISETP.NE.AND UP2, UPT, UR21, 0x1, UPT ;  /* 0x000000011500788c */ /* 0x000fe2000bf45270 */
[----:B------:R-:W-:Y:S02]  /*1220*/  UMOV UR10, UR11 ;  /* 0x0000000b000a7c82 */ /* 0x000fe40008000000 */
[----:B------:R-:W-:Y:S01]  /*1230*/  UMOV UR22, UR23 ;  /* 0x0000001700167c82 */ /* 0x000fe20008000000 */
[----:B------:R-:W-:Y:S02]  /*1240*/  @UP0 USHF.R.U32.HI UR5, URZ, UR4, UR10 ;  /* 0x00000004ff050299 */ /* 0x000fe4000801160a */
[----:B------:R-:W-:Y:S02]  /*1250*/  UIMAD.WIDE.U32 UR24, UR20, UR15, URZ ;  /* 0x0000000f141872a5 */ /* 0x000fe4000f8e00ff */
[----:B------:R-:W-:-:S02]  /*1260*/  UIMAD.WIDE.U32 UR10, UR5, UR8, URZ ;  /* 0x00000008050a72a5 */ /* 0x000fc4000f8e00ff */
[----:B------:R-:W-:Y:S02]  /*1270*/  @UP1 USHF.R.U32.HI UR6, URZ, UR13, UR22 ;  /* 0x0000000dff061299 */ /* 0x000fe40008011616 */
[----:B------:R-:W-:Y:S02]  /*1280*/  UIMAD.WIDE.U32 UR18, UR16, UR12, URZ ;  /* 0x0000000c101272a5 */ /* 0x000fe4000f8e00ff */
[----:B------:R-:W-:Y:S01]  /*1290*/  UIMAD.WIDE.U32 UR22, UR6, UR8, URZ ;  /* 0x00000008061672a5 */ /* 0x000fe2000f8e00ff */
[----:B------:R-:W-:Y:S01]  /*12a0*/  UMOV UR24, UR25 ;  /* 0x0000001900187c82 */ /* 0x000fe20008000000 */
[----:B------:R-:W-:Y:S01]  /*12b0*/  UMOV UR10, UR11 ;  /* 0x0000000b000a7c82 */ /* 0x000fe20008000000 */
[----:B------:R-:W-:Y:S02]  /*12c0*/  USHF.R.U32.HI UR24, URZ, UR4, UR24 ;  /* 0x00000004ff187299 */ /* 0x000fe40008011618 */
[----:B------:R-:W-:Y:S02]  /*12d0*/  @UP2 USHF.R.U32.HI UR5, URZ, UR9, UR10 ;  /* 0x00000009ff052299 */ /* 0x000fe4000801160a */
[----:B------:R-:W-:Y:S01]  /*12e0*/  UMOV UR7, UR23 ;  /* 0x0000001700077c82 */ /* 0x000fe20008000000 */
[----:B------:R-:W-:Y:S01]  /*12f0*/  UMOV UR18, UR19 ;  /* 0x0000001300127c82 */ /* 0x000fe20008000000 */
[----:B------:R-:W-:-:S02]  /*1300*/  @UP2 USHF.R.U32.HI UR6, URZ, UR9, UR7 ;  /* 0x00000009ff062299 */ /* 0x000fc40008011607 */
[----:B------:R-:W-:Y:S02]  /*1310*/  USHF.R.U32.HI UR13, URZ, UR13, UR18 ;  /* 0x0000000dff0d7299 */ /* 0x000fe40008011612 */
[----:B------:R-:W-:Y:S02]  /*1320*/  USEL UR4, UR20, UR24, !UP0 ;  /* 0x0000001814047287 */ /* 0x000fe4000c000000 */
[----:B------:R-:W-:Y:S02]  /*1330*/  UIMAD UR7, UR5, UR21, URZ ;  /* 0x00000015050772a4 */ /* 0x000fe4000f8e02ff */
[----:B------:R-:W-:Y:S02]  /*1340*/  USEL UR5, UR16, UR13, !UP1 ;  /* 0x0000000d10057287 */ /* 0x000fe4000c800000 */
[----:B------:R-:W-:Y:S02]  /*1350*/  UIMAD UR12, UR6, UR21, URZ ;  /* 0x00000015060c72a4 */ /* 0x000fe4000f8e02ff */
[----:B------:R-:W-:-:S02]  /*1360*/  UISETP.GE.AND UP0, UPT, UR4, UR7, UPT ;  /* 0x000000070400728c */ /* 0x000fc4000bf06270 */
[----:B------:R-:W-:Y:S02]  /*1370*/  UIMAD.WIDE.U32 UR10, UR4, UR8, URZ ;  /* 0x00000008040a72a5 */ /* 0x000fe4000f8e00ff */
[----:B------:R-:W-:Y:S02]  /*1380*/  UISETP.GE.OR UP0, UPT, UR5, UR12, UP0 ;  /* 0x0000000c0500728c */ /* 0x000fe40008706670 */
[----:B------:R-:W-:Y:S02]  /*1390*/  UIMAD.WIDE.U32 UR12, UR5, UR8, URZ ;  /* 0x00000008050c72a5 */ /* 0x000fe4000f8e00ff */
[----:B------:R-:W-:Y:S01]  /*13a0*/  UIADD3 UR10, UPT, UPT, -UR4, URZ, URZ ;  /* 0x000000ff040a7290 */ /* 0x000fe2000fffe1ff */
[----:B------:R-:W-:Y:S01]  /*13b0*/  UMOV UR8, UR11 ;  /* 0x0000000b00087c82 */ /* 0x000fe20008000000 */
[----:B------:R-:W-:Y:S02]  /*13c0*/  UIADD3 UR11, UPT, UPT, -UR5, URZ, URZ ;  /* 0x000000ff050b7290 */ /* 0x000fe4000fffe1ff */
[----:B------:R-:W-:-:S03]  /*13d0*/  USHF.R.U32.HI UR8, URZ, UR9, UR8 ;  /* 0x00000009ff087299 */ /* 0x000fc60008011608 */
[----:B------:R-:W-:Y:S01]  /*13e0*/  @!UP0 UMOV UR7, UR13 ;  /* 0x0000000d00078c82 */ /* 0x000fe20008000000 */
[----:B------:R-:W-:Y:S02]  /*13f0*/  UIMAD UR20, UR14, UR10, UR20 ;  /* 0x0000000a0e1472a4 */ /* 0x000fe4000f8e0214 */
[----:B------:R-:W-:Y:S02]  /*1400*/  USEL UR8, UR4, UR8, !UP2 ;  /* 0x0000000804087287 */ /* 0x000fe4000d000000 */
[----:B------:R-:W-:Y:S02]  /*1410*/  @!UP0 USHF.R.U32.HI UR7, URZ, UR9, UR7 ;  /* 0x00000009ff078299 */ /* 0x000fe40008011607 */
[----:B------:R-:W-:Y:S02]  /*1420*/  UIADD3 UR9, UPT, UPT, -UR8, URZ, URZ ;  /* 0x000000ff08097290 */ /* 0x000fe4000fffe1ff */
[----:B------:R-:W-:Y:S02]  /*1430*/  @!UP0 USEL UR7, UR5, UR7, !UP2 ;  /* 0x0000000705078287 */ /* 0x000fe4000d000000 */
[----:B------:R-:W-:-:S02]  /*1440*/  UIMAD UR9, UR21, UR9, UR4 ;  /* 0x00000009150972a4 */ /* 0x000fc4000f8e0204 */
[----:B------:R-:W-:Y:S02]  /*1450*/  @!UP0 UIADD3 UR8, UPT, UPT, UR8, -UR7, URZ ;  /* 0x8000000708088290 */ /* 0x000fe4000fffe0ff */
[----:B------:R-:W-:Y:S02]  /*1460*/  @!UP0 UIMAD UR6, UR9, UR6, UR7 ;  /* 0x00000006090682a4 */ /* 0x000fe4000f8e0207 */
[----:B------:R-:W-:Y:S02]  /*1470*/  @!UP0 UIMAD UR4, UR8, UR21, UR5 ;  /* 0x00000015080482a4 */ /* 0x000fe4000f8e0205 */
[----:B------:R-:W-:Y:S02]  /*1480*/  UIMAD UR16, UR27, UR11, UR16 ;  /* 0x0000000b1b1072a4 */ /* 0x000fe4000f8e0210 */
[----:B------:R-:W-:Y:S01]  /*1490*/  UIMAD UR20, UR4, UR14, UR20 ;  /* 0x0000000e041472a4 */ /* 0x000fe2000f8e0214 */
[----:B------:R-:W-:Y:S02]  /*14a0*/  @!UP0 UMOV UR5, UR6 ;  /* 0x0000000600058c82 */ /* 0x000fe40008000000 */
[----:B------:R-:W-:-:S12]  /*14b0*/  UIMAD UR16, UR5, UR27, UR16 ;  /* 0x0000001b051072a4 */ /* 0x000fd8000f8e0210 */
.L_x_18:
[----:B------:R-:W-:Y:S02]  /*14c0*/  UISETP.NE.AND UP1, UPT, UR28, 0x1, UPT ;  /* 0x000000011c00788c */ /* 0x000fe4000bf25270 */
[----:B------:R-:W-:Y:S02]  /*14d0*/  UISETP.NE.AND UP0, UPT, UR17, 0x2, UPT ;  /* 0x000000021100788c */ /* 0x000fe4000bf05270 */
[----:B------:R-:W-:-:S05]  /*14e0*/  ULOP3.LUT UR21, UR26, 0x800, URZ, 0xc0, !UPT ;  /* 0x000008001a157892 */ /* 0x000fca000f8ec0ff */
[----:B------:R-:W-:Y:S07]  /*14f0*/  BRA.U UP1, `(.L_x_19) ;  /* 0x0000000101447547 */ /* 0x000fee000b800000 */
[----:B------:R-:W1:Y:S01]  /*1500*/  LDCU.128 UR8, c[0x0][0xb10] ;  /* 0x00016200ff0877ac */ /* 0x000e620008000c00 */
[----:B------:R-:W2:Y:S01]  /*1510*/  LDCU UR12, c[0x0][0xb0c] ;  /* 0x00016180ff0c77ac */ /* 0x000ea20008000800 */
[----:B------:R-:W3:Y:S01]  /*1520*/  LDCU UR13, c[0x0][0xb20] ;  /* 0x00016400ff0d77ac */ /* 0x000ee20008000800 */
[----:B-1----:R-:W-:Y:S02]  /*1530*/  UIMAD.WIDE.U32 UR6, UR16, UR8, URZ ;  /* 0x00000008100672a5 */ /* 0x002fe4000f8e00ff */
[----:B------:R-:W-:Y:S02]  /*1540*/  UIMAD.WIDE.U32 UR4, UR20, UR11, URZ ;  /* 0x0000000b140472a5 */ /* 0x000fe4000f8e00ff */
[----:B--2---:R-:W-:Y:S02]  /*1550*/  UISETP.NE.AND UP2, UPT, UR12, 0x1, UPT ;  /* 0x000000010c00788c */ /* 0x004fe4000bf45270 */
[----:B------:R-:W-:Y:S01]  /*1560*/  UISETP.NE.AND UP1, UPT, UR10, 0x1, UPT ;  /* 0x000000010a00788c */ /* 0x000fe2000bf25270 */
[----:B------:R-:W-:-:S02]  /*1570*/  UMOV UR6, UR7 ;  /* 0x0000000700067c82 */ /* 0x000fc40008000000 */
[----:B------:R-:W-:Y:S01]  /*1580*/  UMOV UR4, UR5 ;  /* 0x0000000500047c82 */ /* 0x000fe20008000000 */
[----:B------:R-:W-:Y:S02]  /*1590*/  USHF.R.U32.HI UR6, URZ, UR9, UR6 ;  /* 0x00000009ff067299 */ /* 0x000fe40008011606 */
[----:B---3--:R-:W-:Y:S02]  /*15a0*/  USHF.R.U32.HI UR4, URZ, UR13, UR4 ;  /* 0x0000000dff047299 */ /* 0x008fe40008011604 */
[----:B------:R-:W-:Y:S02]  /*15b0*/  USEL UR5, UR16, UR6, !UP2 ;  /* 0x0000000610057287 */ /* 0x000fe4000d000000 */
[----:B------:R-:W-:-:S04]  /*15c0*/  USEL UR4, UR20, UR4, !UP1 ;  /* 0x0000000414047287 */ /* 0x000fc8000c800000 */
[----:B------:R-:W-:Y:S02]  /*15d0*/  UIADD3 UR6, UPT, UPT, UR5, -UR4, URZ ;  /* 0x8000000405067290 */ /* 0x000fe4000fffe0ff */
[----:B------:R-:W-:Y:S02]  /*15e0*/  UIADD3 UR4, UPT, UPT, -UR5, UR4, URZ ;  /* 0x0000000405047290 */ /* 0x000fe4000fffe1ff */
[----:B------:R-:W-:Y:S02]  /*15f0*/  UIMAD UR20, UR6, UR10, UR20 ;  /* 0x0000000a061472a4 */ /* 0x000fe4000f8e0214 */
[----:B------:R-:W-:-:S12]  /*1600*/  UIMAD UR16, UR4, UR12, UR16 ;  /* 0x0000000c041072a4 */ /* 0x000fd8000f8e0210 */
.L_x_19:
[----:B------:R-:W-:Y:S05]  /*1610*/  BRA.U !UP5, `(.L_x_20) ;  /* 0x000000010d0c7547 */ /* 0x000fea000b800000 */
[----:B------:R-:W-:Y:S01]  /*1620*/  UCGABAR_WAIT ;  /* 0x0000000000007dc7 */ /* 0x000fe20008000000 */
[----:B------:R-:W-:Y:S01]  /*1630*/  CCTL.IVALL ;  /* 0x00000000ff00798f */ /* 0x000fe20002000000 */
[----:B------:R-:W-:Y:S05]  /*1640*/  BRA `(.L_x_21) ;  /* 0x0000000000047947 */ /* 0x000fea0003800000 */
.L_x_20:
[----:B------:R-:W-:Y:S06]  /*1650*/  BAR.SYNC.DEFER_BLOCKING 0x0 ;  /* 0x0000000000007b1d */ /* 0x000fec0000010000 */
.L_x_21:
[----:B------:R-:W-:Y:S05]  /*1660*/  BRA.U UP0, `(.L_x_22) ;  /* 0x0000001100c47547 */ /* 0x000fea000b800000 */
[----:B------:R-:W1:Y:S01]  /*1670*/  LDCU UR6, c[0x0][0x38c] ;  /* 0x00007180ff0677ac */ /* 0x000e620008000800 */
[----:B------:R-:W-:Y:S01]  /*1680*/  PLOP3.LUT P1, PT, PT, PT, UP3, 0x80, 0x8 ;  /* 0x000000000008781c */ /* 0x000fe20003f2f038 */
[----:B------:R-:W-:Y:S01]  /*1690*/  IMAD.MOV.U32 R12, RZ, RZ, 0x1 ;  /* 0x00000001ff0c7424 */ /* 0x000fe200078e00ff */
[----:B------:R-:W-:Y:S01]  /*16a0*/  ISETP.EQ.OR P2, PT, R0, RZ, P3 ;  /* 0x000000ff0000720c */ /* 0x000fe20001f42670 */
[----:B------:R-:W-:Y:S01]  /*16b0*/  UISETP.NE.AND UP1, UPT, UR17, URZ, UPT ;  /* 0x000000ff1100728c */ /* 0x000fe2000bf25270 */
[----:B------:R-:W-:Y:S02]  /*16c0*/  PLOP3.LUT P1, PT, P1, PT, PT, 0x8, 0x80 ;  /* 0x000000000080781c */ /* 0x000fe40000f2e170 */
[----:B------:R-:W-:Y:S01]  /*16d0*/  CS2R R10, SRZ ;  /* 0x00000000000a7805 */ /* 0x000fe2000001ff00 */
[----:B------:R-:W-:Y:S01]  /*16e0*/  IMAD.MOV.U32 R9, RZ, RZ, RZ ;  /* 0x000000ffff097224 */ /* 0x000fe200078e00ff */
[----:B------:R-:W2:Y:S01]  /*16f0*/  LDCU UR39, c[0x0][0x370] ;  /* 0x00006e00ff2777ac */ /* 0x000ea20008000800 */
[----:B------:R-:W-:Y:S01]  /*1700*/  IMAD.MOV.U32 R8, RZ, RZ, 0x1 ;  /* 0x00000001ff087424 */ /* 0x000fe200078e00ff */
[----:B------:R-:W3:Y:S01]  /*1710*/  LDCU.64 UR28, c[0x0][0x348] ;  /* 0x00006900ff1c77ac */ /* 0x000ee20008000a00 */
[----:B------:R-:W-:-:S02]  /*1720*/  USHF.R.U32.HI UR43, URZ, 0x5, UR21 ;  /* 0x00000005ff2b7899 */ /* 0x000fc40008011615 */
[----:B-1----:R-:W-:Y:S02]  /*1730*/  UIADD3 UR5, UPT, UPT, UR6, 0x1f, URZ ;  /* 0x0000001f06057890 */ /* 0x002fe4000fffe0ff */
[----:B------:R-:W-:Y:S02]  /*1740*/  UIADD3 UR44, UPT, UPT, UR6, 0x3e, URZ ;  /* 0x0000003e062c7890 */ /* 0x000fe4000fffe0ff */
[----:B------:R-:W-:Y:S01]  /*1750*/  USHF.R.S32.HI UR4, URZ, 0x1f, UR5 ;  /* 0x0000001fff047899 */ /* 0x000fe20008011405 */
[----:B------:R-:W1:Y:S03]  /*1760*/  LDCU UR38, c[0x0][0x374] ;  /* 0x00006e80ff2677ac */ /* 0x000e660008000800 */
[----:B------:R-:W-:Y:S02]  /*1770*/  ULEA.HI UR4, UR4, UR5, URZ, 0x5 ;  /* 0x0000000504047291 */ /* 0x000fe4000f8f28ff */
[----:B------:R-:W-:-:S02]  /*1780*/  USEL UR25, UR46, 0x2, UP1 ;  /* 0x000000022e197887 */ /* 0x000fc40008800000 */
[----:B------:R-:W-:Y:S02]  /*1790*/  USHF.R.S32.HI UR41, URZ, 0x5, UR4 ;  /* 0x00000005ff297899 */ /* 0x000fe40008011404 */
[----:B------:R-:W-:Y:S02]  /*17a0*/  UIADD3 UR4, UPT, UPT, UR6, -0x1, URZ ;  /* 0xffffffff06047890 */ /* 0x000fe4000fffe0ff */
[----:B------:R-:W-:Y:S02]  /*17b0*/  UISETP.LT.U32.AND UP0, UPT, UR41, 0x4, UPT ;  /* 0x000000042900788c */ /* 0x000fe4000bf01070 */
[----:B------:R-:W-:Y:S02]  /*17c0*/  UISETP.GE.U32.AND UP2, UPT, UR4, -0x3f, UPT ;  /* 0xffffffc10400788c */ /* 0x000fe4000bf46070 */
[----:B------:R-:W-:Y:S01]  /*17d0*/  USEL UR40, UR41, 0x4, UP0 ;  /* 0x0000000429287887 */ /* 0x000fe20008000000 */
[----:B------:R-:W-:-:S03]  /*17e0*/  UMOV UR5, URZ ;  /* 0x000000ff00057c82 */ /* 0x000fc60008000000 */
[----:B------:R-:W-:Y:S02]  /*17f0*/  UIADD3 UR24, UPT, UPT, UR40, -0x1, URZ ;  /* 0xffffffff28187890 */ /* 0x000fe4000fffe0ff */
[----:B------:R-:W-:-:S03]  /*1800*/  UIADD3 UR42, UPT, UPT, UR41, -UR40, URZ ;  /* 0x80000028292a7290 */ /* 0x000fc6000fffe0ff */
[----:B------:R-:W-:-:S04]  /*1810*/  @UP2 UIADD3 UR24, UPT, UPT, UR40, URZ, URZ ;  /* 0x000000ff28182290 */ /* 0x000fc8000fffe0ff */
[----:B-123--:R-:W-:-:S12]  /*1820*/  UIADD3 UR24, UPT, UPT, UR24, 0x1, URZ ;  /* 0x0000000118187890 */ /* 0x00efd8000fffe0ff */
.L_x_42:
[----:B------:R-:W-:Y:S01]  /*1830*/  UISETP.NE.AND UP0, UPT, UR52, URZ, UPT ;  /* 0x000000ff3400728c */ /* 0x000fe2000bf05270 */
[----:B------:R-:W1:Y:S08]  /*1840*/  S2UR UR52, SR_CgaCtaId ;  /* 0x00000000003479c3 */ /* 0x000e700000008800 */
[----:B------:R-:W-:Y:S05]  /*1850*/  BRA.U UP0, `(.L_x_23) ;  /* 0x0000000100347547 */ /* 0x000fea000b800000 */
[----:B------:R-:W2:Y:S01]  /*1860*/  S2R R0, SR_CgaCtaId ;  /* 0x0000000000007919 */ /* 0x000ea20000008800 */
[----:B------:R-:W-:-:S04]  /*1870*/  MOV R2, 0x400 ;  /* 0x0000040000027802 */ /* 0x000fc80000000f00 */
[----:B--2---:R-:W-:Y:S02]  /*1880*/  LEA R0, R0, R2, 0x18 ;  /* 0x0000000200007211 */ /* 0x004fe400078ec0ff */
[----:B------:R-:W-:-:S03]  /*1890*/  SHF.L.U32 R2, R8, 0x1f, RZ ;  /* 0x0000001f08027819 */ /* 0x000fc600000006ff */
[----:B------:R-:W-:-:S04]  /*18a0*/  IMAD R0, R9, 0x8, R0 ;  /* 0x0000000809007824 */ /* 0x000fc800078e0200 */
[----:B------:R-:W2:Y:S02]  /*18b0*/  SYNCS.PHASECHK.TRANS64.TRYWAIT P0, [R0+URZ+0x100], R2 ;  /* 0x00010002000075a7 */ /* 0x000ea400080011ff */
[----:B--2---:R-:W-:Y:S05]  /*18c0*/  @!P0 BRA `(.L_x_24) ;  /* 0x0000009800f08947 */ /* 0x004fea0003800000 */
.L_x_174:
[----:B------:R-:W-:Y:S01]  /*18d0*/  VIADD R9, R9, 0x1 ;  /* 0x0000000109097836 */ /* 0x000fe20000000000 */
[----:B------:R2:W-:Y:S04]  /*18e0*/  SYNCS.ARRIVE.TRANS64.A1T0 RZ, [R0+URZ+0xf0], RZ ;  /* 0x0000f0ff00ff79a7 */ /* 0x0005e800081000ff */
[----:B------:R-:W-:-:S04]  /*18f0*/  ISETP.NE.AND P0, PT, R9, 0x2, PT ;  /* 0x000000020900780c */ /* 0x000fc80003f05270 */
[----:B------:R-:W-:Y:S02]  /*1900*/  SEL R9, R9, RZ, P0 ;  /* 0x000000ff09097207 */ /* 0x000fe40000000000 */
[----:B--2---:R-:W-:-:S04]  /*1910*/  SEL R0, RZ, 0x1, P0 ;  /* 0x00000001ff007807 */ /* 0x004fc80000000000 */
[----:B------:R-:W-:-:S07]  /*1920*/  LOP3.LUT R8, R8, R0, RZ, 0x3c, !PT ;  /* 0x0000000008087212 */ /* 0x000fce00078e3cff */
.L_x_23:
[----:B------:R-:W-:Y:S01]  /*1930*/  UMOV UR6, 0x400 ;  /* 0x0000040000067882 */ /* 0x000fe20000000000 */
[----:B------:R-:W-:Y:S01]  /*1940*/  SHF.L.U32 R0, R12, 0x1f, RZ ;  /* 0x0000001f0c007819 */ /* 0x000fe200000006ff */
[----:B-1----:R-:W-:Y:S02]  /*1950*/  ULEA UR6, UR52, UR6, 0x18 ;  /* 0x0000000634067291 */ /* 0x002fe4000f8ec0ff */
[----:B------:R-:W-:Y:S02]  /*1960*/  UISETP.GE.U32.AND UP0, UPT, UR44, 0x3f, UPT ;  /* 0x0000003f2c00788c */ /* 0x000fe4000bf06070 */
[----:B------:R-:W-:Y:S02]  /*1970*/  ULEA UR4, UR5, UR6, 0x3 ;  /* 0x0000000605047291 */ /* 0x000fe4000f8e18ff */
[----:B------:R-:W-:Y:S02]  /*1980*/  USHF.L.U32 UR11, UR20, 0x7, URZ ;  /* 0x00000007140b7899 */ /* 0x000fe400080006ff */
[----:B------:R-:W-:Y:S01]  /*1990*/  ULEA UR35, UR16, UR43, 0x7 ;  /* 0x0000002b10237291 */ /* 0x000fe2000f8e38ff */
[----:B------:R-:W-:-:S04]  /*19a0*/  UMOV UR13, URZ ;  /* 0x000000ff000d7c82 */ /* 0x000fc80008000000 */
[----:B------:R1:W2:Y:S01]  /*19b0*/  SYNCS.PHASECHK.TRANS64.TRYWAIT P0, [UR4+0x20], R0 ;  /* 0x00002000ff0075a7 */ /* 0x0002a20008001104 */
[----:B------:R-:W-:Y:S06]  /*19c0*/  BRA.U !UP0, `(.L_x_25) ;  /* 0x0000000108bc7547 */ /* 0x000fec000b800000 */
[----:B------:R-:W-:Y:S01]  /*19d0*/  UMOV UR7, URZ ;  /* 0x000000ff00077c82 */ /* 0x000fe20008000000 */
[----:B------:R-:W-:-:S05]  /*19e0*/  UMOV UR4, UR5 ;  /* 0x0000000500047c82 */ /* 0x000fca0008000000 */
.L_x_31:
[----:B------:R-:W-:Y:S01]  /*19f0*/  ULEA UR33, UR4, UR6, 0x3 ;  /* 0x0000000604217291 */ /* 0x000fe2000f8e18ff */
[----:B--2---:R-:W-:Y:S01]  /*1a00*/  @!P3 MOV R2, 0x8000 ;  /* 0x000080000002b802 */ /* 0x004fe20000000f00 */
[----:B--2-4-:R-:W-:Y:S10]  /*1a10*/  @P0 BRA `(.L_x_26) ;  /* 0x00000000000c0947 */ /* 0x014ff40003800000 */
[----:B------:R-:W-:-:S04]  /*1a20*/  SHF.L.U32 R3, R12, 0x1f, RZ ;  /* 0x0000001f0c037819 */ /* 0x000fc800000006ff */
[----:B------:R-:W2:Y:S02]  /*1a30*/  SYNCS.PHASECHK.TRANS64.TRYWAIT P0, [UR33+0x20], R3 ;  /* 0x00002003ff0075a7 */ /* 0x000ea40008001121 */
[----:B--2---:R-:W-:Y:S05]  /*1a40*/  @!P0 BRA `(.L_x_27) ;  /* 0x0000009800a48947 */ /* 0x004fea0003800000 */
.L_x_26:
[----:B------:R2:W-:Y:S01]  /*1a50*/  @!P3 SYNCS.ARRIVE.TRANS64 RZ, [UR33], R2 ;  /* 0x00000002ffffb9a7 */ /* 0x0005e20008000021 */
[----:B------:R-:W-:-:S04]  /*1a60*/  ULOP3.LUT UR5, UR25, 0x2, URZ, 0xfc, !UPT ;  /* 0x0000000219057892 */ /* 0x000fc8000f8efcff */
[----:B------:R-:W-:-:S09]  /*1a70*/  UISETP.NE.AND UP0, UPT, UR5, 0x2, UPT ;  /* 0x000000020500788c */ /* 0x000fd2000bf05270 */
[----:B------:R-:W-:Y:S05]  /*1a80*/  BRA.U UP0, `(.L_x_28) ;  /* 0x0000000100047547 */ /* 0x000fea000b800000 */
[----:B------:R-:W-:Y:S05]  /*1a90*/  BPT.TRAP 0x1 ;  /* 0x000000040000795c */ /* 0x000fea0000300000 */
.L_x_28:
[----:B------:R-:W-:Y:S04]  /*1aa0*/  BSSY.RECONVERGENT B0, `(.L_x_29) ;  /* 0x0000003000007945 */ /* 0x000fe80003800200 */
[----:B------:R-:W-:Y:S05]  /*1ab0*/  @P2 BRA `(.L_x_30) ;  /* 0x0000000000042947 */ /* 0x000fea0003800000 */
[----:B------:R-:W-:Y:S05]  /*1ac0*/  BPT.TRAP 0x1 ;  /* 0x000000040000795c */ /* 0x000fea0000300000 */
.L_x_30:
[----:B------:R-:W-:Y:S05]  /*1ad0*/  BSYNC.RECONVERGENT B0 ;  /* 0x0000000000007941 */ /* 0x000fea0003800200 */
.L_x_29:
[----:B------:R-:W-:Y:S02]  /*1ae0*/  UIADD3 UR5, UPT, UPT, UR4, 0x1, URZ ;  /* 0x0000000104057890 */ /* 0x000fe4000fffe0ff */
[----:B------:R-:W-:Y:S02]  /*1af0*/  UIADD3 UR16, UP1, UPT, UR28, 0x80, URZ ;  /* 0x000000801c107890 */ /* 0x000fe4000ff3e0ff */
[----:B------:R-:W-:Y:S02]  /*1b00*/  UISETP.NE.AND UP0, UPT, UR5, 0x4, UPT ;  /* 0x000000040500788c */ /* 0x000fe4000bf05270 */
[----:B------:R-:W-:Y:S02]  /*1b10*/  USHF.L.U32 UR34, UR7, 0x5, URZ ;  /* 0x0000000507227899 */ /* 0x000fe400080006ff */
[----:B------:R-:W-:Y:S02]  /*1b20*/  USEL UR9, URZ, 0x1, UP0 ;  /* 0x00000001ff097887 */ /* 0x000fe40008000000 */
[----:B------:R-:W-:-:S02]  /*1b30*/  USEL UR5, UR5, URZ, UP0 ;  /* 0x000000ff05057287 */ /* 0x000fc40008000000 */
[----:B------:R-:W-:Y:S02]  /*1b40*/  UIADD3 UR14, UP0, UPT, UR28, 0x180, URZ ;  /* 0x000001801c0e7890 */ /* 0x000fe4000ff1e0ff */
[----:B------:R-:W-:Y:S01]  /*1b50*/  ULEA UR8, UR5, UR6, 0x3 ;  /* 0x0000000605087291 */ /* 0x000fe2000f8e18ff */
[----:B------:R-:W-:Y:S01]  /*1b60*/  LOP3.LUT R12, R12, UR9, RZ, 0x3c, !PT ;  /* 0x000000090c0c7c12 */ /* 0x000fe2000f8e3cff */
[----:B------:R-:W-:Y:S02]  /*1b70*/  UIADD3.X UR17, UPT, UPT, URZ, UR29, URZ, UP1, !UPT ;  /* 0x0000001dff117290 */ /* 0x000fe40008ffe4ff */
[----:B------:R-:W-:Y:S01]  /*1b80*/  UIADD3.X UR15, UPT, UPT, URZ, UR29, URZ, UP0, !UPT ;  /* 0x0000001dff0f7290 */ /* 0x000fe200087fe4ff */
[----:B-1----:R-:W-:Y:S01]  /*1b90*/  SHF.L.U32 R0, R12, 0x1f, RZ ;  /* 0x0000001f0c007819 */ /* 0x002fe200000006ff */
[----:B------:R-:W-:Y:S01]  /*1ba0*/  UMOV UR18, 0x0 ;  /* 0x0000000000127882 */ /* 0x000fe20000000000 */
[----:B------:R-:W-:Y:S01]  /*1bb0*/  UMOV UR19, 0x10000000 ;  /* 0x1000000000137882 */ /* 0x000fe20000000000 */
[----:B------:R-:W-:Y:S01]  /*1bc0*/  UMOV UR12, UR36 ;  /* 0x00000024000c7c82 */ /* 0x000fe20008000000 */
[----:B------:R3:W4:Y:S01]  /*1bd0*/  SYNCS.PHASECHK.TRANS64.TRYWAIT P0, [UR8+0x20], R0 ;  /* 0x00002000ff0075a7 */ /* 0x0007220008001108 */
[----:B------:R-:W-:Y:S01]  /*1be0*/  USHF.L.U32 UR8, UR4, 0xe, URZ ;  /* 0x0000000e04087899 */ /* 0x000fe200080006ff */
[----:B------:R-:W-:-:S02]  /*1bf0*/  UMOV UR9, UR33 ;  /* 0x0000002100097c82 */ /* 0x000fc40008000000 */
[----:B------:R-:W-:Y:S01]  /*1c00*/  UMOV UR4, 0x30000 ;  /* 0x0003000000047882 */ /* 0x000fe20000000000 */
[----:B------:R-:W-:Y:S02]  /*1c10*/  ULEA UR32, UR21, UR8, 0x2 ;  /* 0x0000000815207291 */ /* 0x000fe4000f8e10ff */
[----:B------:R-:W-:Y:S02]  /*1c20*/  UIADD3 UR8, UPT, UPT, UR6, 0x18400, UR8 ;  /* 0x0001840006087890 */ /* 0x000fe4000fffe008 */
[----:B------:R-:W-:Y:S01]  /*1c30*/  UIADD3 UR32, UPT, UPT, UR6, 0x8400, UR32 ;  /* 0x0000840006207890 */ /* 0x000fe2000fffe020 */
[----:B------:R-:W-:Y:S01]  /*1c40*/  UMOV UR10, UR34 ;  /* 0x00000022000a7c82 */ /* 0x000fe20008000000 */
[----:B------:R-:W-:Y:S01]  /*1c50*/  UIADD3 UR7, UPT, UPT, UR7, 0x1, URZ ;  /* 0x0000000107077890 */ /* 0x000fe2000fffe0ff */
[----:B------:R-:W-:-:S03]  /*1c60*/  UMOV UR13, UR24 ;  /* 0x00000018000d7c82 */ /* 0x000fc60008000000 */
[----:B------:R-:W-:-:S03]  /*1c70*/  UISETP.NE.AND UP0, UPT, UR7, UR24, UPT ;  /* 0x000000180700728c */ /* 0x000fc6000bf05270 */
[----:B------:R1:W-:Y:S01]  /*1c80*/  UTMALDG.3D.MULTICAST [UR32], [UR16], UR4, desc[UR18] ;  /* 0x00001220100073b4 */ /* 0x0003e20008011804 */
[----:B------:R3:W-:Y:S01]  /*1c90*/  UTMALDG.3D [UR8], [UR14], desc[UR18] ;  /* 0x000012080e0075b4 */ /* 0x0007e20008011000 */
[----:B-1----:R-:W-:-:S04]  /*1ca0*/  UMOV UR4, UR5 ;  /* 0x0000000500047c82 */ /* 0x002fc80008000000 */
[----:B---3--:R-:W-:Y:S05]  /*1cb0*/  BRA.U UP0, `(.L_x_31) ;  /* 0xfffffffd004c7547 */ /* 0x008fea000b83ffff */
.L_x_25:
[----:B------:R-:W-:Y:S01]  /*1cc0*/  ULEA UR4, UR5, UR6, 0x3 ;  /* 0x0000000605047291 */ /* 0x000fe2000f8e18ff */
[----:B-1----:R-:W-:Y:S01]  /*1cd0*/  SHF.L.U32 R0, R12, 0x1f, RZ ;  /* 0x0000001f0c007819 */ /* 0x002fe200000006ff */
[----:B------:R-:W-:Y:S01]  /*1ce0*/  @!P1 SYNCS.ARRIVE.TRANS64.A1T0 RZ, [UR6+0x88], RZ ;  /* 0x000088ffffff99a7 */ /* 0x000fe20008100006 */
[----:B------:R-:W-:-:S06]  /*1cf0*/  UISETP.GT.AND UP0, UPT, UR41, UR40, UPT ;  /* 0x000000282900728c */ /* 0x000fcc000bf04270 */
[----:B--2-4-:R1:W2:Y:S03]  /*1d00*/  SYNCS.PHASECHK.TRANS64.TRYWAIT P0, [UR4+0x20], R0 ;  /* 0x00002000ff0075a7 */ /* 0x0142a60008001104 */
[----:B------:R-:W-:Y:S05]  /*1d10*/  BRA.U !UP0, `(.L_x_32) ;  /* 0x0000000108c07547 */ /* 0x000fea000b800000 */
[----:B------:R-:W-:Y:S01]  /*1d20*/  UIADD3 UR26, UPT, UPT, UR42, UR13, URZ ;  /* 0x0000000d2a1a7290 */ /* 0x000fe2000fffe0ff */
[----:B------:R-:W-:-:S11]  /*1d30*/  UMOV UR4, UR5 ;  /* 0x0000000500047c82 */ /* 0x000fd60008000000 */
.L_x_38:
[----:B------:R-:W-:Y:S01]  /*1d40*/  ULEA UR17, UR4, UR6, 0x3 ;  /* 0x0000000604117291 */ /* 0x000fe2000f8e18ff */
[----:B--2---:R-:W-:Y:S01]  /*1d50*/  @!P3 MOV R2, 0x8000 ;  /* 0x000080000002b802 */ /* 0x004fe20000000f00 */
[----:B--2-4-:R-:W-:Y:S10]  /*1d60*/  @P0 BRA `(.L_x_33) ;  /* 0x00000000000c0947 */ /* 0x014ff40003800000 */
[----:B------:R-:W-:-:S04]  /*1d70*/  SHF.L.U32 R3, R12, 0x1f, RZ ;  /* 0x0000001f0c037819 */ /* 0x000fc800000006ff */
[----:B------:R-:W2:Y:S02]  /*1d80*/  SYNCS.PHASECHK.TRANS64.TRYWAIT P0, [UR17+0x20], R3 ;  /* 0x00002003ff0075a7 */ /* 0x000ea40008001111 */
[----:B--2---:R-:W-:Y:S05]  /*1d90*/  @!P0 BRA `(.L_x_34) ;  /* 0x0000009400e88947 */ /* 0x004fea0003800000 */
.L_x_33:
[----:B------:R2:W-:Y:S01]  /*1da0*/  @!P3 SYNCS.ARRIVE.TRANS64 RZ, [UR17], R2 ;  /* 0x00000002ffffb9a7 */ /* 0x0005e20008000011 */
[----:B------:R-:W-:-:S04]  /*1db0*/  ULOP3.LUT UR5, UR25, 0x2, URZ, 0xfc, !UPT ;  /* 0x0000000219057892 */ /* 0x000fc8000f8efcff */
[----:B------:R-:W-:-:S09]  /*1dc0*/  UISETP.NE.AND UP0, UPT, UR5, 0x2, UPT ;  /* 0x000000020500788c */ /* 0x000fd2000bf05270 */
[----:B------:R-:W-:Y:S05]  /*1dd0*/  BRA.U UP0, `(.L_x_35) ;  /* 0x0000000100047547 */ /* 0x000fea000b800000 */
[----:B------:R-:W-:Y:S05]  /*1de0*/  BPT.TRAP 0x1 ;  /* 0x000000040000795c */ /* 0x000fea0000300000 */
.L_x_35:
[----:B------:R-:W-:Y:S04]  /*1df0*/  BSSY.RECONVERGENT B0, `(.L_x_36) ;  /* 0x0000003000007945 */ /* 0x000fe80003800200 */
[----:B------:R-:W-:Y:S05]  /*1e00*/  @P2 BRA `(.L_x_37) ;  /* 0x0000000000042947 */ /* 0x000fea0003800000 */
[----:B------:R-:W-:Y:S05]  /*1e10*/  BPT.TRAP 0x1 ;  /* 0x000000040000795c */ /* 0x000fea0000300000 */
.L_x_37:
[----:B------:R-:W-:Y:S05]  /*1e20*/  BSYNC.RECONVERGENT B0 ;  /* 0x0000000000007941 */ /* 0x000fea0003800200 */
.L_x_36:
[----:B------:R-:W-:Y:S02]  /*1e30*/  UIADD3 UR5, UPT, UPT, UR4, 0x1, URZ ;  /* 0x0000000104057890 */ /* 0x000fe4000fffe0ff */
[----:B------:R-:W-:Y:S02]  /*1e40*/  UIADD3 UR14, UP1, UPT, UR28, 0x80, URZ ;  /* 0x000000801c0e7890 */ /* 0x000fe4000ff3e0ff */
[----:B------:R-:W-:Y:S02]  /*1e50*/  UISETP.NE.AND UP0, UPT, UR5, 0x4, UPT ;  /* 0x000000040500788c */ /* 0x000fe4000bf05270 */
[----:B------:R-:W-:Y:S02]  /*1e60*/  USHF.L.U32 UR18, UR13, 0x5, URZ ;  /* 0x000000050d127899 */ /* 0x000fe400080006ff */
[----:B------:R-:W-:Y:S02]  /*1e70*/  USEL UR8, URZ, 0x1, UP0 ;  /* 0x00000001ff087887 */ /* 0x000fe40008000000 */
[----:B------:R-:W-:-:S02]  /*1e80*/  USEL UR5, UR5, URZ, UP0 ;  /* 0x000000ff05057287 */ /* 0x000fc40008000000 */
[----:B------:R-:W-:Y:S02]  /*1e90*/  UIADD3 UR22, UP0, UPT, UR28, 0x180, URZ ;  /* 0x000001801c167890 */ /* 0x000fe4000ff1e0ff */
[----:B------:R-:W-:Y:S01]  /*1ea0*/  LOP3.LUT R12, R12, UR8, RZ, 0x3c, !PT ;  /* 0x000000080c0c7c12 */ /* 0x000fe2000f8e3cff */
[----:B------:R-:W-:Y:S02]  /*1eb0*/  USHF.L.U32 UR8, UR4, 0xe, URZ ;  /* 0x0000000e04087899 */ /* 0x000fe400080006ff */
[----:B------:R-:W-:Y:S01]  /*1ec0*/  ULEA UR7, UR5, UR6, 0x3 ;  /* 0x0000000605077291 */ /* 0x000fe2000f8e18ff */
[----:B-1----:R-:W-:Y:S01]  /*1ed0*/  SHF.L.U32 R0, R12, 0x1f, RZ ;  /* 0x0000001f0c007819 */ /* 0x002fe200000006ff */
[----:B------:R-:W-:Y:S02]  /*1ee0*/  ULEA UR16, UR21, UR8, 0x2 ;  /* 0x0000000815107291 */ /* 0x000fe4000f8e10ff */
[----:B------:R-:W-:Y:S02]  /*1ef0*/  UIADD3.X UR15, UPT, UPT, URZ, UR29, URZ, UP1, !UPT ;  /* 0x0000001dff0f7290 */ /* 0x000fe40008ffe4ff */
[----:B------:R-:W-:-:S02]  /*1f00*/  UIADD3 UR16, UPT, UPT, UR6, 0x8400, UR16 ;  /* 0x0000840006107890 */ /* 0x000fc4000fffe010 */
[----:B------:R-:W-:Y:S01]  /*1f10*/  UIADD3 UR8, UPT, UPT, UR6, 0x18400, UR8 ;  /* 0x0001840006087890 */ /* 0x000fe2000fffe008 */
[----:B------:R3:W4:Y:S01]  /*1f20*/  SYNCS.PHASECHK.TRANS64.TRYWAIT P0, [UR7+0x20], R0 ;  /* 0x00002000ff0075a7 */ /* 0x0007220008001107 */
[----:B------:R-:W-:Y:S01]  /*1f30*/  UIADD3.X UR23, UPT, UPT, URZ, UR29, URZ, UP0, !UPT ;  /* 0x0000001dff177290 */ /* 0x000fe200087fe4ff */
[----:B------:R-:W-:Y:S01]  /*1f40*/  UMOV UR4, 0x30000 ;  /* 0x0003000000047882 */ /* 0x000fe20000000000 */
[----:B------:R-:W-:Y:S01]  /*1f50*/  UMOV UR30, 0x0 ;  /* 0x00000000001e7882 */ /* 0x000fe20000000000 */
[----:B------:R-:W-:Y:S01]  /*1f60*/  UMOV UR31, 0x10000000 ;  /* 0x10000000001f7882 */ /* 0x000fe20000000000 */
[----:B------:R-:W-:Y:S01]  /*1f70*/  UMOV UR19, UR35 ;  /* 0x0000002300137c82 */ /* 0x000fe20008000000 */
[----:B------:R-:W-:Y:S01]  /*1f80*/  UMOV UR20, UR36 ;  /* 0x0000002400147c82 */ /* 0x000fe20008000000 */
[----:B------:R-:W-:Y:S01]  /*1f90*/  UMOV UR12, UR36 ;  /* 0x00000024000c7c82 */ /* 0x000fe20008000000 */
[----:B------:R-:W-:Y:S01]  /*1fa0*/  UMOV UR9, UR17 ;  /* 0x0000001100097c82 */ /* 0x000fe20008000000 */
[----:B------:R-:W-:Y:S01]  /*1fb0*/  UMOV UR10, UR18 ;  /* 0x00000012000a7c82 */ /* 0x000fe20008000000 */
[----:B------:R1:W-:Y:S01]  /*1fc0*/  UTMALDG.3D.MULTICAST [UR16], [UR14], UR4, desc[UR30] ;  /* 0x00001e100e0073b4 */ /* 0x0003e20008011804 */
[----:B------:R-:W-:-:S04]  /*1fd0*/  UIADD3 UR13, UPT, UPT, UR13, 0x1, URZ ;  /* 0x000000010d0d7890 */ /* 0x000fc8000fffe0ff */
[----:B------:R-:W-:Y:S01]  /*1fe0*/  UISETP.NE.AND UP0, UPT, UR13, UR26, UPT ;  /* 0x0000001a0d00728c */ /* 0x000fe2000bf05270 */
[----:B------:R3:W-:Y:S01]  /*1ff0*/  UTMALDG.3D [UR8], [UR22], desc[UR30] ;  /* 0x00001e08160075b4 */ /* 0x0007e20008011000 */
[----:B-1----:R-:W-:-:S07]  /*2000*/  UMOV UR4, UR5 ;  /* 0x0000000500047c82 */ /* 0x002fce0008000000 */
[----:B---3--:R-:W-:Y:S05]  /*2010*/  BRA.U UP0, `(.L_x_38) ;  /* 0xfffffffd00487547 */ /* 0x008fea000b83ffff */
.L_x_32:
[C---:B------:R-:W-:Y:S01]  /*2020*/  LEA R3, R11.reuse, UR6, 0x3 ;  /* 0x000000060b037c11 */ /* 0x040fe2000f8e18ff */
[----:B------:R-:W-:Y:S01]  /*2030*/  NOP ;  /* 0x0000000000007918 */ /* 0x000fe20000000000 */
[----:B-1----:R-:W-:Y:S02]  /*2040*/  SHF.L.U32 R0, R10, 0x1f, RZ ;  /* 0x0000001f0a007819 */ /* 0x002fe400000006ff */
[----:B------:R-:W-:Y:S02]  /*2050*/  LEA R4, R11, UR6, 0x4 ;  /* 0x000000060b047c11 */ /* 0x000fe4000f8e20ff */
[----:B--2-4-:R-:W1:Y:S02]  /*2060*/  SYNCS.PHASECHK.TRANS64.TRYWAIT P0, [R3+URZ+0x90], R0 ;  /* 0x00009000030075a7 */ /* 0x014e6400080011ff */
[----:B-1----:R-:W-:Y:S05]  /*2070*/  @!P0 BRA `(.L_x_39) ;  /* 0x0000009400488947 */ /* 0x002fea0003800000 */
.L_x_177:
[----:B------:R-:W2:Y:S01]  /*2080*/  LDS.128 R4, [R4+0x120] ;  /* 0x0001200004047984 */ /* 0x000ea20000000c00 */
[----:B------:R-:W-:Y:S01]  /*2090*/  UISETP.GE.AND UP0, UPT, UR45, 0x1, UPT ;  /* 0x000000012d00788c */ /* 0x000fe2000bf06270 */
[----:B------:R-:W-:Y:S01]  /*20a0*/  @!PT LDS RZ, [RZ] ;  /* 0x00000000fffff984 */ /* 0x000fe20000000800 */
[----:B------:R-:W-:Y:S01]  /*20b0*/  @!PT LDS RZ, [RZ] ;  /* 0x00000000fffff984 */ /* 0x000fe20000000800 */
[----:B------:R-:W-:Y:S01]  /*20c0*/  @!PT LDS RZ, [RZ] ;  /* 0x00000000fffff984 */ /* 0x000fe20000000800 */
[----:B------:R-:W-:Y:S01]  /*20d0*/  @!PT LDS RZ, [RZ] ;  /* 0x00000000fffff984 */ /* 0x000fe20000000800 */
[----:B------:R3:W-:Y:S06]  /*20e0*/  MEMBAR.ALL.CTA ;  /* 0x0000000000007992 */ /* 0x0007ec0000008000 */
[----:B---3--:R-:W3:Y:S01]  /*20f0*/  FENCE.VIEW.ASYNC.S ;  /* 0x00000000000073c6 */ /* 0x008ee20000000000 */
[----:B--2---:R-:W-:-:S13]  /*2100*/  LOP3.LUT P0, RZ, R6, 0x1, RZ, 0xc0, !PT ;  /* 0x0000000106ff7812 */ /* 0x004fda000780c0ff */
[----:B---3--:R-:W-:Y:S01]  /*2110*/  VOTEU.ANY UP1, P0 ;  /* 0x0000000000ff7886 */ /* 0x008fe20000020100 */
[----:B------:R-:W-:-:S13]  /*2120*/  PLOP3.LUT P0, PT, PT, PT, UP1, 0x80, 0x8 ;  /* 0x000000000008781c */ /* 0x000fda0003f0f018 */
[----:B-1----:R-:W-:Y:S02]  /*2130*/  @P0 LOP3.LUT R0, R5, 0xffff, RZ, 0xc0, !PT ;  /* 0x0000ffff05000812 */ /* 0x002fe400078ec0ff */
[----:B------:R-:W-:Y:S02]  /*2140*/  @P0 MOV R2, R4 ;  /* 0x0000000400020202 */ /* 0x000fe40000000f00 */
[----:B------:R-:W-:Y:S01]  /*2150*/  @P0 R2UR UR7, R0 ;  /* 0x00000000000702ca */ /* 0x000fe200000e0000 */
[----:B------:R-:W-:Y:S01]  /*2160*/  VIADD R0, R3, 0xa0 ;  /* 0x000000a003007836 */ /* 0x000fe20000000000 */
[----:B------:R-:W-:Y:S02]  /*2170*/  @P0 SHF.R.U32.HI R4, RZ, 0x10, R5 ;  /* 0x00000010ff040819 */ /* 0x000fe40000011605 */
[----:B------:R-:W-:Y:S02]  /*2180*/  @P0 R2UR UR8, R2 ;  /* 0x00000000020802ca */ /* 0x000fe400000e0000 */
[----:B------:R-:W-:-:S02]  /*2190*/  PRMT R0, RZ, 0x654, R0 ;  /* 0x00000654ff007816 */ /* 0x000fc40000000000 */
[----:B------:R-:W-:Y:S02]  /*21a0*/  @P0 R2UR UR4, R4 ;  /* 0x00000000040402ca */ /* 0x000fe400000e0000 */
[----:B------:R1:W-:Y:S03]  /*21b0*/  SYNCS.ARRIVE.TRANS64.RED.A1T0 RZ, [R0+URZ], RZ ;  /* 0x000000ff00ff79a7 */ /* 0x0003e600081004ff */
[----:B------:R-:W-:-:S04]  /*21c0*/  @UP1 UMOV UR27, UR7 ;  /* 0x00000007001b1c82 */ /* 0x000fc80008000000 */
[----:B------:R-:W-:-:S04]  /*21d0*/  @UP1 UMOV UR37, UR8 ;  /* 0x0000000800251c82 */ /* 0x000fc80008000000 */
[----:B------:R-:W-:Y:S01]  /*21e0*/  @UP1 UMOV UR36, UR4 ;  /* 0x0000000400241c82 */ /* 0x000fe20008000000 */
[----:B------:R-:W-:Y:S05]  /*21f0*/  BRA.U !UP0, `(.L_x_40) ;  /* 0x0000000108d47547 */ /* 0x000fea000b800000 */
[----:B------:R-:W2:Y:S01]  /*2200*/  LDCU.128 UR12, c[0x0][0xb10] ;  /* 0x00016200ff0c77ac */ /* 0x000ea20008000c00 */
[----:B------:R-:W3:Y:S01]  /*2210*/  LDCU UR26, c[0x0][0xb20] ;  /* 0x00016400ff1a77ac */ /* 0x000ee20008000800 */
[----:B------:R-:W4:Y:S01]  /*2220*/  LDCU UR20, c[0x0][0xb0c] ;  /* 0x00016180ff1477ac */ /* 0x000f220008000800 */
[----:B------:R-:W1:Y:S01]  /*2230*/  LDCU.64 UR10, c[0x0][0xb28] ;  /* 0x00016500ff0a77ac */ /* 0x000e620008000a00 */
[----:B------:R-:W-:Y:S02]  /*2240*/  UISETP.NE.AND UP3, UPT, UR45, 0x1, UPT ;  /* 0x000000012d00788c */ /* 0x000fe4000bf65270 */
[----:B--2---:R-:W-:Y:S02]  /*2250*/  UIMAD.WIDE.U32 UR16, UR38, UR15, URZ ;  /* 0x0000000f261072a5 */ /* 0x004fe4000f8e00ff */
[----:B------:R-:W-:Y:S02]  /*2260*/  UIMAD.WIDE.U32 UR8, UR39, UR12, URZ ;  /* 0x0000000c270872a5 */ /* 0x000fe4000f8e00ff */
[----:B------:R-:W-:-:S02]  /*2270*/  UISETP.NE.AND UP0, UPT, UR14, 0x1, UPT ;  /* 0x000000010e00788c */ /* 0x000fc4000bf05270 */
[----:B------:R-:W-:Y:S01]  /*2280*/  UIMAD.WIDE.U32 UR22, UR27, UR15, URZ ;  /* 0x0000000f1b1672a5 */ /* 0x000fe2000f8e00ff */
[----:B------:R-:W-:Y:S02]  /*2290*/  UMOV UR16, UR17 ;  /* 0x0000001100107c82 */ /* 0x000fe40008000000 */
[----:B------:R-:W-:Y:S01]  /*22a0*/  UMOV UR8, UR9 ;  /* 0x0000000900087c82 */ /* 0x000fe20008000000 */
[----:B---3--:R-:W-:Y:S02]  /*22b0*/  USHF.R.U32.HI UR16, URZ, UR26, UR16 ;  /* 0x0000001aff107299 */ /* 0x008fe40008011610 */
[----:B----4-:R-:W-:Y:S02]  /*22c0*/  UISETP.NE.AND UP2, UPT, UR20, 0x1, UPT ;  /* 0x000000011400788c */ /* 0x010fe4000bf45270 */
[----:B------:R-:W-:Y:S02]  /*22d0*/  USHF.R.U32.HI UR8, URZ, UR13, UR8 ;  /* 0x0000000dff087299 */ /* 0x000fe40008011608 */
[----:B------:R-:W-:-:S02]  /*22e0*/  USEL UR7, UR38, UR16, !UP0 ;  /* 0x0000001026077287 */ /* 0x000fc4000c000000 */
[----:B------:R-:W-:Y:S02]  /*22f0*/  USEL UR8, UR39, UR8, !UP2 ;  /* 0x0000000827087287 */ /* 0x000fe4000d000000 */
[----:B-1----:R-:W-:Y:S01]  /*2300*/  UIMAD.WIDE.U32 UR16, UR7, UR10, URZ ;  /* 0x0000000a071072a5 */ /* 0x002fe2000f8e00ff */
[----:B------:R-:W-:Y:S01]  /*2310*/  UMOV UR4, UR23 ;  /* 0x0000001700047c82 */ /* 0x000fe20008000000 */
[----:B------:R-:W-:Y:S02]  /*2320*/  UIMAD.WIDE.U32 UR18, UR37, UR12, URZ ;  /* 0x0000000c251272a5 */ /* 0x000fe4000f8e00ff */
[----:B------:R-:W-:-:S03]  /*2330*/  UIMAD.WIDE.U32 UR22, UR8, UR10, URZ ;  /* 0x0000000a081672a5 */ /* 0x000fc6000f8e00ff */
[----:B------:R-:W-:Y:S01]  /*2340*/  UMOV UR16, UR17 ;  /* 0x0000001100107c82 */ /* 0x000fe20008000000 */
[----:B------:R-:W-:Y:S02]  /*2350*/  USHF.R.U32.HI UR4, URZ, UR26, UR4 ;  /* 0x0000001aff047299 */ /* 0x000fe40008011604 */
[----:B------:R-:W-:Y:S01]  /*2360*/  @UP3 USHF.R.U32.HI UR7, URZ, UR11, UR16 ;  /* 0x0000000bff073299 */ /* 0x000fe20008011610 */
[----:B------:R-:W-:Y:S01]  /*2370*/  UMOV UR18, UR19 ;  /* 0x0000001300127c82 */ /* 0x000fe20008000000 */
[----:B------:R-:W-:Y:S01]  /*2380*/  UMOV UR22, UR23 ;  /* 0x0000001700167c82 */ /* 0x000fe20008000000 */
[----:B------:R-:W-:Y:S02]  /*2390*/  USHF.R.U32.HI UR13, URZ, UR13, UR18 ;  /* 0x0000000dff0d7299 */ /* 0x000fe40008011612 */
[----:B------:R-:W-:Y:S02]  /*23a0*/  USEL UR4, UR27, UR4, !UP0 ;  /* 0x000000041b047287 */ /* 0x000fe4000c000000 */
[----:B------:R-:W-:-:S02]  /*23b0*/  @UP3 USHF.R.U32.HI UR8, URZ, UR11, UR22 ;  /* 0x0000000bff083299 */ /* 0x000fc40008011616 */
[----:B------:R-:W-:Y:S02]  /*23c0*/  UIMAD UR9, UR45, UR7, URZ ;  /* 0x000000072d0972a4 */ /* 0x000fe4000f8e02ff */
[----:B------:R-:W-:Y:S02]  /*23d0*/  USEL UR7, UR37, UR13, !UP2 ;  /* 0x0000000d25077287 */ /* 0x000fe4000d000000 */
[----:B------:R-:W-:Y:S02]  /*23e0*/  UIMAD UR12, UR45, UR8, URZ ;  /* 0x000000082d0c72a4 */ /* 0x000fe4000f8e02ff */
[----:B------:R-:W-:Y:S02]  /*23f0*/  UISETP.GE.AND UP0, UPT, UR4, UR9, UPT ;  /* 0x000000090400728c */ /* 0x000fe4000bf06270 */
[----:B------:R-:W-:Y:S02]  /*2400*/  UIMAD.WIDE.U32 UR16, UR4, UR10, URZ ;  /* 0x0000000a041072a5 */ /* 0x000fe4000f8e00ff */
[----:B------:R-:W-:-:S02]  /*2410*/  UISETP.GE.OR UP0, UPT, UR7, UR12, UP0 ;  /* 0x0000000c0700728c */ /* 0x000fc40008706670 */
        /* <DEDUP_REMOVED lines=19> */
.L_x_40:
[----:B------:R-:W2:Y:S02]  /*2550*/  LDCU UR4, c[0x0][0xb30] ;  /* 0x00016600ff0477ac */ /* 0x000ea40008000800 */
[----:B--2---:R-:W-:-:S09]  /*2560*/  UISETP.NE.AND UP0, UPT, UR4, 0x1, UPT ;  /* 0x000000010400788c */ /* 0x004fd2000bf05270 */
[----:B------:R-:W-:Y:S05]  /*2570*/  BRA.U UP0, `(.L_x_41) ;  /* 0x0000000100447547 */ /* 0x000fea000b800000 */
[----:B------:R-:W2:Y:S01]  /*2580*/  LDCU.128 UR12, c[0x0][0xb10] ;  /* 0x00016200ff0c77ac */ /* 0x000ea20008000c00 */
[----:B------:R-:W3:Y:S01]  /*2590*/  LDCU UR16, c[0x0][0xb0c] ;  /* 0x00016180ff1077ac */ /* 0x000ee20008000800 */
[----:B------:R-:W4:Y:S01]  /*25a0*/  LDCU UR17, c[0x0][0xb20] ;  /* 0x00016400ff1177ac */ /* 0x000f220008000800 */
[----:B--2---:R-:W-:Y:S02]  /*25b0*/  UIMAD.WIDE.U32 UR10, UR37, UR12, URZ ;  /* 0x0000000c250a72a5 */ /* 0x004fe4000f8e00ff */
[----:B------:R-:W-:Y:S02]  /*25c0*/  UIMAD.WIDE.U32 UR8, UR27, UR15, URZ ;  /* 0x0000000f1b0872a5 */ /* 0x000fe4000f8e00ff */
[----:B---3--:R-:W-:Y:S02]  /*25d0*/  UISETP.NE.AND UP2, UPT, UR16, 0x1, UPT ;  /* 0x000000011000788c */ /* 0x008fe4000bf45270 */
[----:B------:R-:W-:Y:S01]  /*25e0*/  UISETP.NE.AND UP0, UPT, UR14, 0x1, UPT ;  /* 0x000000010e00788c */ /* 0x000fe2000bf05270 */
[----:B------:R-:W-:-:S02]  /*25f0*/  UMOV UR7, UR11 ;  /* 0x0000000b00077c82 */ /* 0x000fc40008000000 */
[----:B------:R-:W-:Y:S01]  /*2600*/  UMOV UR4, UR9 ;  /* 0x0000000900047c82 */ /* 0x000fe20008000000 */
[----:B------:R-:W-:Y:S02]  /*2610*/  USHF.R.U32.HI UR7, URZ, UR13, UR7 ;  /* 0x0000000dff077299 */ /* 0x000fe40008011607 */
[----:B----4-:R-:W-:Y:S02]  /*2620*/  USHF.R.U32.HI UR4, URZ, UR17, UR4 ;  /* 0x00000011ff047299 */ /* 0x010fe40008011604 */
[----:B------:R-:W-:Y:S02]  /*2630*/  USEL UR7, UR37, UR7, !UP2 ;  /* 0x0000000725077287 */ /* 0x000fe4000d000000 */
[----:B------:R-:W-:-:S04]  /*2640*/  USEL UR4, UR27, UR4, !UP0 ;  /* 0x000000041b047287 */ /* 0x000fc8000c000000 */
[----:B------:R-:W-:Y:S02]  /*2650*/  UIADD3 UR8, UPT, UPT, UR7, -UR4, URZ ;  /* 0x8000000407087290 */ /* 0x000fe4000fffe0ff */
[----:B------:R-:W-:Y:S02]  /*2660*/  UIADD3 UR4, UPT, UPT, -UR7, UR4, URZ ;  /* 0x0000000407047290 */ /* 0x000fe4000fffe1ff */
[----:B------:R-:W-:Y:S02]  /*2670*/  UIMAD UR27, UR8, UR14, UR27 ;  /* 0x0000000e081b72a4 */ /* 0x000fe4000f8e021b */
[----:B------:R-:W-:-:S12]  /*2680*/  UIMAD UR37, UR4, UR16, UR37 ;  /* 0x00000010042572a4 */ /* 0x000fd8000f8e0225 */
.L_x_41:
[----:B------:R-:W-:Y:S01]  /*2690*/  VIADD R11, R11, 0x1 ;  /* 0x000000010b0b7836 */ /* 0x000fe20000000000 */
[----:B------:R-:W-:Y:S02]  /*26a0*/  R2UR UR7, R55 ;  /* 0x00000000370772ca */ /* 0x000fe400000e0000 */
[----:B------:R-:W-:Y:S02]  /*26b0*/  R2UR UR4, R54 ;  /* 0x00000000360472ca */ /* 0x000fe400000e0000 */
[C---:B------:R-:W-:Y:S02]  /*26c0*/  ISETP.NE.AND P0, PT, R11.reuse, 0x2, PT ;  /* 0x000000020b00780c */ /* 0x040fe40003f05270 */
[----:B------:R-:W-:Y:S02]  /*26d0*/  PLOP3.LUT P1, PT, PT, PT, PT, 0x80, 0x8 ;  /* 0x000000000008781c */ /* 0x000fe40003f2f070 */
[----:B-1----:R-:W-:Y:S02]  /*26e0*/  SEL R0, RZ, 0x1, P0 ;  /* 0x00000001ff007807 */ /* 0x002fe40000000000 */
[----:B------:R-:W-:-:S02]  /*26f0*/  SEL R11, R11, RZ, P0 ;  /* 0x000000ff0b0b7207 */ /* 0x000fc40000000000 */
[----:B------:R-:W-:Y:S01]  /*2700*/  LOP3.LUT R10, R10, R0, RZ, 0x3c, !PT ;  /* 0x000000000a0a7212 */ /* 0x000fe200078e3cff */
[----:B------:R-:W-:Y:S02]  /*2710*/  UIADD3 UR16, UPT, UPT, UR37, UR7, URZ ;  /* 0x0000000725107290 */ /* 0x000fe4000fffe0ff */
[----:B------:R-:W-:Y:S01]  /*2720*/  UIADD3 UR20, UPT, UPT, UR27, UR4, URZ ;  /* 0x000000041b147290 */ /* 0x000fe2000fffe0ff */
[----:B------:R-:W-:Y:S11]  /*2730*/  BRA.U UP1, `(.L_x_42) ;  /* 0xfffffff1013c7547 */ /* 0x000ff6000b83ffff */
[----:B------:R-:W-:Y:S01]  /*2740*/  UIADD3 UR7, UPT, UPT, UR6, 0x20, URZ ;  /* 0x0000002006077890 */ /* 0x000fe2000fffe0ff */
[----:B------:R-:W-:-:S03]  /*2750*/  SHF.L.U32 R2, R12, 0x1f, RZ ;  /* 0x0000001f0c027819 */ /* 0x000fc600000006ff */
[----:B------:R-:W-:-:S09]  /*2760*/  ULEA UR4, UR5, UR7, 0x3 ;  /* 0x0000000705047291 */ /* 0x000fd2000f8e18ff */
[----:B------:R-:W1:Y:S02]  /*2770*/  SYNCS.PHASECHK.TRANS64.TRYWAIT P0, [UR4], R2 ;  /* 0x00000002ff0075a7 */ /* 0x000e640008001104 */
[----:B-1----:R-:W-:Y:S05]  /*2780*/  @!P0 BRA `(.L_x_43) ;  /* 0x0000008c00988947 */ /* 0x002fea0003800000 */
.L_x_179:
[----:B------:R-:W-:-:S04]  /*2790*/  UIADD3 UR4, UPT, UPT, UR5, 0x1, URZ ;  /* 0x0000000105047890 */ /* 0x000fc8000fffe0ff */
[----:B------:R-:W-:-:S04]  /*27a0*/  UISETP.NE.AND UP0, UPT, UR4, 0x4, UPT ;  /* 0x000000040400788c */ /* 0x000fc8000bf05270 */
[----:B------:R-:W-:Y:S02]  /*27b0*/  USEL UR6, URZ, 0x1, UP0 ;  /* 0x00000001ff067887 */ /* 0x000fe40008000000 */
[----:B------:R-:W-:-:S04]  /*27c0*/  USEL UR4, UR4, URZ, UP0 ;  /* 0x000000ff04047287 */ /* 0x000fc80008000000 */
[----:B------:R-:W-:Y:S01]  /*27d0*/  ULEA UR5, UR4, UR7, 0x3 ;  /* 0x0000000704057291 */ /* 0x000fe2000f8e18ff */
[----:B-1----:R-:W-:-:S04]  /*27e0*/  LOP3.LUT R2, R12, UR6, RZ, 0x3c, !PT ;  /* 0x000000060c027c12 */ /* 0x002fc8000f8e3cff */
[----:B------:R-:W-:-:S04]  /*27f0*/  SHF.L.U32 R3, R2, 0x1f, RZ ;  /* 0x0000001f02037819 */ /* 0x000fc800000006ff */
[----:B------:R-:W1:Y:S02]  /*2800*/  SYNCS.PHASECHK.TRANS64.TRYWAIT P0, [UR5], R3 ;  /* 0x00000003ff0075a7 */ /* 0x000e640008001105 */
[----:B-1----:R-:W-:Y:S05]  /*2810*/  @!P0 BRA `(.L_x_44) ;  /* 0x0000008c008c8947 */ /* 0x002fea0003800000 */
.L_x_181:
[----:B------:R-:W-:-:S04]  /*2820*/  UIADD3 UR4, UPT, UPT, UR4, 0x1, URZ ;  /* 0x0000000104047890 */ /* 0x000fc8000fffe0ff */
[----:B------:R-:W-:-:S04]  /*2830*/  UISETP.NE.AND UP0, UPT, UR4, 0x4, UPT ;  /* 0x000000040400788c */ /* 0x000fc8000bf05270 */
[----:B------:R-:W-:Y:S02]  /*2840*/  USEL UR6, URZ, 0x1, UP0 ;  /* 0x00000001ff067887 */ /* 0x000fe40008000000 */
[----:B------:R-:W-:-:S04]  /*2850*/  USEL UR4, UR4, URZ, UP0 ;  /* 0x000000ff04047287 */ /* 0x000fc80008000000 */
[----:B------:R-:W-:Y:S01]  /*2860*/  ULEA UR5, UR4, UR7, 0x3 ;  /* 0x0000000704057291 */ /* 0x000fe2000f8e18ff */
[----:B------:R-:W-:-:S04]  /*2870*/  LOP3.LUT R2, R2, UR6, RZ, 0x3c, !PT ;  /* 0x0000000602027c12 */ /* 0x000fc8000f8e3cff */
[----:B-1----:R-:W-:-:S04]  /*2880*/  SHF.L.U32 R3, R2, 0x1f, RZ ;  /* 0x0000001f02037819 */ /* 0x002fc800000006ff */
[----:B------:R-:W1:Y:S02]  /*2890*/  SYNCS.PHASECHK.TRANS64.TRYWAIT P0, [UR5], R3 ;  /* 0x00000003ff0075a7 */ /* 0x000e640008001105 */
[----:B-1----:R-:W-:Y:S05]  /*28a0*/  @!P0 BRA `(.L_x_45) ;  /* 0x0000008c00808947 */ /* 0x002fea0003800000 */
.L_x_183:
[----:B------:R-:W-:-:S04]  /*28b0*/  UIADD3 UR4, UPT, UPT, UR4, 0x1, URZ ;  /* 0x0000000104047890 */ /* 0x000fc8000fffe0ff */
[----:B------:R-:W-:-:S04]  /*28c0*/  UISETP.NE.AND UP0, UPT, UR4, 0x4, UPT ;  /* 0x000000040400788c */ /* 0x000fc8000bf05270 */
[----:B------:R-:W-:Y:S02]  /*28d0*/  USEL UR5, URZ, 0x1, UP0 ;  /* 0x00000001ff057887 */ /* 0x000fe40008000000 */
[----:B------:R-:W-:-:S04]  /*28e0*/  USEL UR4, UR4, URZ, UP0 ;  /* 0x000000ff04047287 */ /* 0x000fc80008000000 */
[----:B------:R-:W-:Y:S01]  /*28f0*/  ULEA UR4, UR4, UR7, 0x3 ;  /* 0x0000000704047291 */ /* 0x000fe2000f8e18ff */
[----:B------:R-:W-:-:S04]  /*2900*/  LOP3.LUT R2, R2, UR5, RZ, 0x3c, !PT ;  /* 0x0000000502027c12 */ /* 0x000fc8000f8e3cff */
[----:B------:R-:W-:Y:S01]  /*2910*/  SHF.L.U32 R2, R2, 0x1f, RZ ;  /* 0x0000001f02027819 */ /* 0x000fe200000006ff */
[----:B-1----:R-:W-:-:S07]  /*2920*/  IMAD.U32 R0, RZ, RZ, UR4 ;  /* 0x00000004ff007e24 */ /* 0x002fce000f8e00ff */
.L_x_46:
[----:B-1----:R1:W2:Y:S02]  /*2930*/  SYNCS.PHASECHK.TRANS64.TRYWAIT P0, [R0+URZ], R2 ;  /* 0x00000002000075a7 */ /* 0x0022a400080011ff */
[----:B--2---:R-:W-:Y:S05]  /*2940*/  @!P0 NANOSLEEP.SYNCS 0x989680 ;  /* 0x009896800000895d */ /* 0x004fea0003900000 */
[----:B------:R-:W2:Y:S02]  /*2950*/  @!P0 SYNCS.PHASECHK.TRANS64 P0, [R0+URZ], R2 ;  /* 0x00000002000085a7 */ /* 0x000ea400080010ff */
[----:B--2---:R-:W-:Y:S05]  /*2960*/  @P0 EXIT ;  /* 0x000000000000094d */ /* 0x004fea0003800000 */
[----:B------:R-:W-:Y:S05]  /*2970*/  BRA `(.L_x_46) ;  /* 0xfffffffc00ec7947 */ /* 0x000fea000383ffff */
.L_x_22:
[----:B------:R-:W-:-:S04]  /*2980*/  UISETP.NE.AND UP0, UPT, UR52, URZ, UPT ;  /* 0x000000ff3400728c */ /* 0x000fc8000bf05270 */
[----:B------:R-:W-:-:S09]  /*2990*/  UISETP.NE.OR UP0, UPT, UR17, 0x1, UP0 ;  /* 0x000000011100788c */ /* 0x000fd20008705670 */
[----:B------:R-:W-:Y:S05]  /*29a0*/  BRA.U UP0, `(.L_x_47) ;  /* 0x0000000500487547 */ /* 0x000fea000b800000 */
[----:B------:R-:W-:Y:S01]  /*29b0*/  ISETP.GE.U32.AND P2, PT, R0, 0x2, PT ;  /* 0x000000020000780c */ /* 0x000fe20003f46070 */
[----:B------:R-:W-:Y:S01]  /*29c0*/  IMAD.MOV.U32 R12, RZ, RZ, 0x1 ;  /* 0x00000001ff0c7424 */ /* 0x000fe200078e00ff */
[----:B------:R-:W-:Y:S02]  /*29d0*/  CS2R R10, SRZ ;  /* 0x00000000000a7805 */ /* 0x000fe4000001ff00 */
[----:B------:R-:W-:Y:S01]  /*29e0*/  CS2R R8, SRZ ;  /* 0x0000000000087805 */ /* 0x000fe2000001ff00 */
[----:B------:R-:W-:Y:S01]  /*29f0*/  UMOV UR6, 0x400 ;  /* 0x0000040000067882 */ /* 0x000fe20000000000 */
[----:B------:R-:W-:Y:S01]  /*2a00*/  UMOV UR5, URZ ;  /* 0x000000ff00057c82 */ /* 0x000fe20008000000 */
[----:B------:R-:W-:-:S12]  /*2a10*/  ULEA UR6, UR52, UR6, 0x18 ;  /* 0x0000000634067291 */ /* 0x000fd8000f8ec0ff */
.L_x_51:
[----:B------:R-:W-:Y:S02]  /*2a20*/  LEA R2, R8, UR6, 0x3 ;  /* 0x0000000608027c11 */ /* 0x000fe4000f8e18ff */
[----:B------:R-:W-:-:S03]  /*2a30*/  SHF.L.U32 R4, R9, 0x1f, RZ ;  /* 0x0000001f09047819 */ /* 0x000fc600000006ff */
[----:B------:R-:W-:Y:S01]  /*2a40*/  VIADD R5, R2, 0x100 ;  /* 0x0000010002057836 */ /* 0x000fe20000000000 */
[----:B------:R-:W1:Y:S02]  /*2a50*/  SYNCS.PHASECHK.TRANS64.TRYWAIT P0, [R2+URZ+0xf0], R4 ;  /* 0x0000f004020075a7 */ /* 0x000e6400080011ff */
[----:B-1----:R-:W-:Y:S05]  /*2a60*/  @!P0 BRA `(.L_x_48) ;  /* 0x0000008c00288947 */ /* 0x002fea0003800000 */
.L_x_184:
[----:B------:R-:W-:Y:S01]  /*2a70*/  ULEA UR4, UR5, UR6, 0x3 ;  /* 0x0000000605047291 */ /* 0x000fe2000f8e18ff */
[----:B-1----:R-:W-:Y:S01]  /*2a80*/  PRMT R2, RZ, 0x654, R5 ;  /* 0x00000654ff027816 */ /* 0x002fe20000000005 */
[----:B------:R-:W-:Y:S01]  /*2a90*/  @!P2 IMAD.MOV.U32 R4, RZ, RZ, 0x10 ;  /* 0x00000010ff04a424 */ /* 0x000fe200078e00ff */
[----:B------:R-:W-:Y:S01]  /*2aa0*/  SHF.L.U32 R5, R12, 0x1f, RZ ;  /* 0x0000001f0c057819 */ /* 0x000fe200000006ff */
[----:B------:R-:W-:Y:S01]  /*2ab0*/  UIADD3 UR7, UPT, UPT, UR4, 0x90, URZ ;  /* 0x0000009004077890 */ /* 0x000fe2000fffe0ff */
[----:B------:R1:W-:Y:S05]  /*2ac0*/  SYNCS.ARRIVE.TRANS64.RED.A1T0 RZ, [R2+URZ], RZ ;  /* 0x000000ff02ff79a7 */ /* 0x0003ea00081004ff */
[----:B------:R-:W-:Y:S01]  /*2ad0*/  IMAD.U32 R6, RZ, RZ, UR7 ;  /* 0x00000007ff067e24 */ /* 0x000fe2000f8e00ff */
[----:B------:R-:W2:Y:S04]  /*2ae0*/  SYNCS.PHASECHK.TRANS64.TRYWAIT P0, [UR4+0xa0], R5 ;  /* 0x0000a005ff0075a7 */ /* 0x000ea80008001104 */
[----:B------:R-:W-:Y:S01]  /*2af0*/  PRMT R6, R0, 0x654, R6 ;  /* 0x0000065400067816 */ /* 0x000fe20000000006 */
[----:B-12---:R-:W-:Y:S06]  /*2b00*/  @!P0 BRA `(.L_x_49) ;  /* 0x0000008c00148947 */ /* 0x006fec0003800000 */
.L_x_186:
[----:B------:R-:W-:Y:S01]  /*2b10*/  ULEA UR8, UR5, UR6, 0x4 ;  /* 0x0000000605087291 */ /* 0x000fe2000f8e20ff */
[----:B------:R-:W-:Y:S01]  /*2b20*/  SEL R3, R6, R3, !P2 ;  /* 0x0000000306037207 */ /* 0x000fe20005000000 */
[----:B------:R-:W-:Y:S01]  /*2b30*/  UIADD3 UR9, UPT, UPT, UR4, 0x90, URZ ;  /* 0x0000009004097890 */ /* 0x000fe2000fffe0ff */
[----:B-1----:R-:W-:Y:S01]  /*2b40*/  LEA R2, R11, UR6, 0x3 ;  /* 0x000000060b027c11 */ /* 0x002fe2000f8e18ff */
[----:B------:R-:W-:Y:S01]  /*2b50*/  UIADD3 UR8, UPT, UPT, UR8, 0x120, URZ ;  /* 0x0000012008087890 */ /* 0x000fe2000fffe0ff */
[----:B------:R1:W-:Y:S01]  /*2b60*/  @!P2 SYNCS.ARRIVE.TRANS64.RED RZ, [R3+URZ], R4 ;  /* 0x0000000403ffa9a7 */ /* 0x0003e200080004ff */
[----:B------:R-:W-:Y:S01]  /*2b70*/  UIADD3 UR4, UPT, UPT, UR5, 0x1, URZ ;  /* 0x0000000105047890 */ /* 0x000fe2000fffe0ff */
[----:B------:R-:W-:-:S03]  /*2b80*/  VIADD R8, R8, 0x1 ;  /* 0x0000000108087836 */ /* 0x000fc60000000000 */
[----:B------:R-:W-:Y:S02]  /*2b90*/  UISETP.NE.AND UP0, UPT, UR4, 0x2, UPT ;  /* 0x000000020400788c */ /* 0x000fe4000bf05270 */
[----:B------:R-:W-:Y:S01]  /*2ba0*/  ISETP.NE.AND P0, PT, R8, 0x2, PT ;  /* 0x000000020800780c */ /* 0x000fe20003f05270 */
[----:B------:R-:W-:Y:S06]  /*2bb0*/  UGETNEXTWORKID.BROADCAST [UR8], [UR9] ;  /* 0x00000000080073ca */ /* 0x000fec0008000100 */
[----:B------:R-:W-:Y:S02]  /*2bc0*/  USEL UR7, URZ, 0x1, UP0 ;  /* 0x00000001ff077887 */ /* 0x000fe40008000000 */
[----:B------:R-:W-:-:S04]  /*2bd0*/  USEL UR5, UR4, URZ, UP0 ;  /* 0x000000ff04057287 */ /* 0x000fc80008000000 */
[----:B------:R-:W-:Y:S02]  /*2be0*/  LOP3.LUT R12, R12, UR7, RZ, 0x3c, !PT ;  /* 0x000000070c0c7c12 */ /* 0x000fe4000f8e3cff */
[----:B-1----:R-:W-:-:S04]  /*2bf0*/  SHF.L.U32 R4, R10, 0x1f, RZ ;  /* 0x0000001f0a047819 */ /* 0x002fc800000006ff */
[----:B------:R-:W1:Y:S02]  /*2c00*/  SYNCS.PHASECHK.TRANS64.TRYWAIT P1, [R2+URZ+0x90], R4 ;  /* 0x00009004020075a7 */ /* 0x000e6400080211ff */
[----:B-1----:R-:W-:Y:S05]  /*2c10*/  @!P1 BRA `(.L_x_50) ;  /* 0x0000008800e89947 */ /* 0x002fea0003800000 */
.L_x_187:
[C---:B-1----:R-:W-:Y:S01]  /*2c20*/  LEA R4, R11.reuse, UR6, 0x4 ;  /* 0x000000060b047c11 */ /* 0x042fe2000f8e20ff */
[----:B------:R-:W-:Y:S01]  /*2c30*/  VIADD R2, R2, 0xa0 ;  /* 0x000000a002027836 */ /* 0x000fe20000000000 */
[----:B------:R-:W-:Y:S01]  /*2c40*/  SEL R8, R8, RZ, P0 ;  /* 0x000000ff08087207 */ /* 0x000fe20000000000 */
[----:B------:R-:W-:-:S03]  /*2c50*/  VIADD R11, R11, 0x1 ;  /* 0x000000010b0b7836 */ /* 0x000fc60000000000 */
[----:B------:R-:W1:Y:S01]  /*2c60*/  LDS.128 R4, [R4+0x120] ;  /* 0x0001200004047984 */ /* 0x000e620000000c00 */
[----:B------:R-:W-:Y:S02]  /*2c70*/  PRMT R2, RZ, 0x654, R2 ;  /* 0x00000654ff027816 */ /* 0x000fe40000000002 */
[C---:B------:R-:W-:Y:S01]  /*2c80*/  ISETP.NE.AND P1, PT, R11.reuse, 0x2, PT ;  /* 0x000000020b00780c */ /* 0x040fe20003f25270 */
[----:B------:R-:W-:Y:S01]  /*2c90*/  @!PT LDS RZ, [RZ] ;  /* 0x00000000fffff984 */ /* 0x000fe20000000800 */
[----:B------:R-:W-:Y:S01]  /*2ca0*/  @!PT LDS RZ, [RZ] ;  /* 0x00000000fffff984 */ /* 0x000fe20000000800 */
[----:B------:R-:W-:Y:S01]  /*2cb0*/  @!PT LDS RZ, [RZ] ;  /* 0x00000000fffff984 */ /* 0x000fe20000000800 */
[----:B------:R-:W-:Y:S01]  /*2cc0*/  @!PT LDS RZ, [RZ] ;  /* 0x00000000fffff984 */ /* 0x000fe20000000800 */
[----:B------:R2:W-:Y:S06]  /*2cd0*/  MEMBAR.ALL.CTA ;  /* 0x0000000000007992 */ /* 0x0005ec0000008000 */
[----:B--2---:R-:W2:Y:S01]  /*2ce0*/  FENCE.VIEW.ASYNC.S ;  /* 0x00000000000073c6 */ /* 0x004ea20000000000 */
[----:B------:R-:W-:Y:S01]  /*2cf0*/  SEL R11, R11, RZ, P1 ;  /* 0x000000ff0b0b7207 */ /* 0x000fe20000800000 */
[----:B--2---:R2:W-:Y:S01]  /*2d00*/  SYNCS.ARRIVE.TRANS64.RED.A1T0 RZ, [R2+URZ], RZ ;  /* 0x000000ff02ff79a7 */ /* 0x0045e200081004ff */
[----:B-1----:R-:W-:-:S02]  /*2d10*/  LOP3.LUT P3, RZ, R6, 0x1, RZ, 0xc0, !PT ;  /* 0x0000000106ff7812 */ /* 0x002fc4000786c0ff */
[----:B------:R-:W-:-:S04]  /*2d20*/  SEL R4, RZ, 0x1, P1 ;  /* 0x00000001ff047807 */ /* 0x000fc80000800000 */
[----:B------:R-:W-:Y:S02]  /*2d30*/  LOP3.LUT R10, R10, R4, RZ, 0x3c, !PT ;  /* 0x000000040a0a7212 */ /* 0x000fe400078e3cff */
[----:B--2---:R-:W-:-:S04]  /*2d40*/  SEL R2, RZ, 0x1, P0 ;  /* 0x00000001ff027807 */ /* 0x004fc80000000000 */
[----:B------:R-:W-:Y:S01]  /*2d50*/  LOP3.LUT R9, R9, R2, RZ, 0x3c, !PT ;  /* 0x0000000209097212 */ /* 0x000fe200078e3cff */
[----:B------:R-:W-:Y:S06]  /*2d60*/  @P3 BRA `(.L_x_51) ;  /* 0xfffffffc002c3947 */ /* 0x000fec000383ffff */
[----:B------:R-:W-:Y:S01]  /*2d70*/  ULEA UR4, UR5, UR6, 0x3 ;  /* 0x0000000605047291 */ /* 0x000fe2000f8e18ff */
[----:B------:R-:W-:-:S08]  /*2d80*/  SHF.L.U32 R2, R12, 0x1f, RZ ;  /* 0x0000001f0c027819 */ /* 0x000fd000000006ff */
[----:B------:R-:W1:Y:S02]  /*2d90*/  SYNCS.PHASECHK.TRANS64 P0, [UR4+0xa0], R2 ;  /* 0x0000a002ff0075a7 */ /* 0x000e640008001004 */
[----:B-1----:R-:W-:Y:S05]  /*2da0*/  @P0 BRA `(.L_x_52) ;  /* 0x0000000000080947 */ /* 0x002fea0003800000 */
[----:B------:R-:W1:Y:S02]  /*2db0*/  SYNCS.PHASECHK.TRANS64.TRYWAIT P0, [UR4+0xa0], R2 ;  /* 0x0000a002ff0075a7 */ /* 0x000e640008001104 */
[----:B-1----:R-:W-:Y:S05]  /*2dc0*/  @!P0 BRA `(.L_x_53) ;  /* 0x0000008800908947 */ /* 0x002fea0003800000 */
.L_x_52:
[----:B------:R-:W-:-:S04]  /*2dd0*/  UIADD3 UR7, UPT, UPT, UR5, 0x1, URZ ;  /* 0x0000000105077890 */ /* 0x000fc8000fffe0ff */
[----:B------:R-:W-:-:S04]  /*2de0*/  UISETP.NE.AND UP0, UPT, UR7, 0x2, UPT ;  /* 0x000000020700788c */ /* 0x000fc8000bf05270 */
[----:B------:R-:W-:Y:S02]  /*2df0*/  USEL UR8, URZ, 0x1, UP0 ;  /* 0x00000001ff087887 */ /* 0x000fe40008000000 */
[----:B------:R-:W-:-:S04]  /*2e00*/  USEL UR7, UR7, URZ, UP0 ;  /* 0x000000ff07077287 */ /* 0x000fc80008000000 */
[----:B------:R-:W-:Y:S01]  /*2e10*/  ULEA UR7, UR7, UR6, 0x3 ;  /* 0x0000000607077291 */ /* 0x000fe2000f8e18ff */
[----:B-1----:R-:W-:-:S04]  /*2e20*/  LOP3.LUT R2, R12, UR8, RZ, 0x3c, !PT ;  /* 0x000000080c027c12 */ /* 0x002fc8000f8e3cff */
[----:B------:R-:W-:-:S04]  /*2e30*/  SHF.L.U32 R0, R2, 0x1f, RZ ;  /* 0x0000001f02007819 */ /* 0x000fc800000006ff */
[----:B------:R-:W1:Y:S02]  /*2e40*/  SYNCS.PHASECHK.TRANS64 P0, [UR7+0xa0], R0 ;  /* 0x0000a000ff0075a7 */ /* 0x000e640008001007 */
[----:B-1----:R-:W-:Y:S05]  /*2e50*/  @P0 EXIT ;  /* 0x000000000000094d */ /* 0x002fea0003800000 */
[----:B------:R-:W-:Y:S02]  /*2e60*/  SHF.L.U32 R2, R2, 0x1f, RZ ;  /* 0x0000001f02027819 */ /* 0x000fe400000006ff */
[----:B------:R-:W-:-:S07]  /*2e70*/  MOV R0, UR7 ;  /* 0x0000000700007c02 */ /* 0x000fce0008000f00 */
.L_x_54:
[----:B-1----:R1:W2:Y:S02]  /*2e80*/  SYNCS.PHASECHK.TRANS64.TRYWAIT P0, [R0+URZ+0xa0], R2 ;  /* 0x0000a002000075a7 */ /* 0x0022a400080011ff */
[----:B--2---:R-:W-:Y:S05]  /*2e90*/  @!P0 NANOSLEEP.SYNCS 0x989680 ;  /* 0x009896800000895d */ /* 0x004fea0003900000 */
[----:B------:R-:W2:Y:S02]  /*2ea0*/  @!P0 SYNCS.PHASECHK.TRANS64 P0, [R0+URZ+0xa0], R2 ;  /* 0x0000a002000085a7 */ /* 0x000ea400080010ff */
[----:B--2---:R-:W-:Y:S05]  /*2eb0*/  @P0 EXIT ;  /* 0x000000000000094d */ /* 0x004fea0003800000 */
[----:B------:R-:W-:Y:S05]  /*2ec0*/  BRA `(.L_x_54) ;  /* 0xfffffffc00ec7947 */ /* 0x000fea000383ffff */
.L_x_47:
[----:B------:R-:W-:Y:S05]  /*2ed0*/  BRA.U UP4, `(.L_x_55) ;  /* 0x0000000d04bc7547 */ /* 0x000fea000b800000 */
[----:B------:R-:W-:Y:S01]  /*2ee0*/  UMOV UR4, 0x40 ;  /* 0x0000004000047882 */ /* 0x000fe20000000000 */
[----:B------:R-:W-:Y:S01]  /*2ef0*/  NOP ;  /* 0x0000000000007918 */ /* 0x000fe20000000000 */
[----:B------:R-:W-:Y:S01]  /*2f00*/  ULEA UR5, UR52, UR4, 0x18 ;  /* 0x0000000434057291 */ /* 0x000fe2000f8ec0ff */
[----:B------:R-:W-:Y:S02]  /*2f10*/  UMOV UR6, 0x400 ;  /* 0x0000040000067882 */ /* 0x000fe40000000000 */
[----:B------:R-:W-:-:S06]  /*2f20*/  ULEA UR6, UR52, UR6, 0x18 ;  /* 0x0000000634067291 */ /* 0x000fcc000f8ec0ff */
[----:B------:R-:W1:Y:S02]  /*2f30*/  LDS.U8 R0, [UR5+0x1c] ;  /* 0x00001c05ff007984 */ /* 0x000e640008000000 */
[----:B-1----:R-:W-:-:S13]  /*2f40*/  ISETP.NE.AND P0, PT, R0, RZ, PT ;  /* 0x000000ff0000720c */ /* 0x002fda0003f05270 */
[----:B------:R-:W-:Y:S05]  /*2f50*/  @P0 BRA `(.L_x_56) ;  /* 0x0000000000580947 */ /* 0x000fea0003800000 */
[----:B------:R-:W-:-:S13]  /*2f60*/  ELECT P0, URZ, PT ;  /* 0x0000000000ff782f */ /* 0x000fda0003800000 */
[----:B------:R-:W-:Y:S05]  /*2f70*/  @!P0 BRA `(.L_x_57) ;  /* 0x0000000000608947 */ /* 0x000fea0003800000 */
[----:B------:R-:W-:Y:S01]  /*2f80*/  UMOV UR4, 0x10 ;  /* 0x0000001000047882 */ /* 0x000fe20000000000 */
[----:B------:R-:W-:Y:S01]  /*2f90*/  HFMA2 R0, -RZ, RZ, 0, 5.9604644775390625e-08 ;  /* 0x00000001ff007431 */ /* 0x000fe200000001ff */
[----:B------:R-:W-:-:S03]  /*2fa0*/  MOV R3, 0xffff ;  /* 0x0000ffff00037802 */ /* 0x000fc60000000f00 */
[----:B------:R-:W-:Y:S04]  /*2fb0*/  DEPBAR.LE SB1, 0x36 ;  /* 0x00009d800000791a */ /* 0x000fe80000000000 */
[----:B------:R-:W1:Y:S02]  /*2fc0*/  UTCATOMSWS.FIND_AND_SET.ALIGN UP0, UR4, UR4 ;  /* 0x00000004000475e3 */ /* 0x000e640008000800 */
[----:B-1----:R-:W-:Y:S01]  /*2fd0*/  MOV R4, UR4 ;  /* 0x0000000400047c02 */ /* 0x002fe20008000f00 */
[----:B------:R-:W-:Y:S06]  /*2fe0*/  BRA.U UP0, `(.L_x_58) ;  /* 0x0000000100187547 */ /* 0x000fec000b800000 */
.L_x_59:
[----:B------:R-:W-:Y:S05]  /*2ff0*/  NANOSLEEP 0x64 ;  /* 0x000000640000795d */ /* 0x000fea0003800000 */
[----:B------:R-:W-:-:S05]  /*3000*/  UMOV UR4, 0x10 ;  /* 0x0000001000047882 */ /* 0x000fca0000000000 */
[----:B------:R-:W-:Y:S04]  /*3010*/  DEPBAR.LE SB1, 0x36 ;  /* 0x00009d800000791a */ /* 0x000fe80000000000 */
[----:B------:R-:W1:Y:S02]  /*3020*/  UTCATOMSWS.FIND_AND_SET.ALIGN UP0, UR4, UR4 ;  /* 0x00000004000475e3 */ /* 0x000e640008000800 */
[----:B-1----:R-:W-:Y:S01]  /*3030*/  MOV R4, UR4 ;  /* 0x0000000400047c02 */ /* 0x002fe20008000f00 */
[----:B------:R-:W-:Y:S05]  /*3040*/  BRA.U !UP0, `(.L_x_59) ;  /* 0xfffffffd08e87547 */ /* 0x000fea000b83ffff */
.L_x_58:
[-C--:B------:R-:W-:Y:S02]  /*3050*/  SHF.L.U32 R3, R3, R4.reuse, RZ ;  /* 0x0000000403037219 */ /* 0x080fe400000006ff */
[----:B------:R-:W-:Y:S01]  /*3060*/  SHF.L.U32 R0, R0, R4, RZ ;  /* 0x0000000400007219 */ /* 0x000fe200000006ff */
[----:B------:R-:W-:Y:S02]  /*3070*/  IMAD.SHL.U32 R4, R4, 0x20, RZ ;  /* 0x0000002004047824 */ /* 0x000fe400078e00ff */
[----:B------:R1:W-:Y:S04]  /*3080*/  ATOMS.OR RZ, [UR5+0x14], R3 ;  /* 0x00001403ffff798c */ /* 0x0003e8000b000005 */
[----:B------:R1:W-:Y:S04]  /*3090*/  ATOMS.OR RZ, [UR5+0x18], R0 ;  /* 0x00001800ffff798c */ /* 0x0003e8000b000005 */
[----:B------:R1:W-:Y:S01]  /*30a0*/  STS [UR6+0x140], R4 ;  /* 0x00014004ff007988 */ /* 0x0003e20008000806 */
[----:B------:R-:W-:Y:S05]  /*30b0*/  BRA `(.L_x_57) ;  /* 0x0000000000107947 */ /* 0x000fea0003800000 */
.L_x_56:
[----:B------:R-:W-:Y:S02]  /*30c0*/  MOV R0, 0xffffffff ;  /* 0xffffffff00007802 */ /* 0x000fe40000000f00 */
[----:B------:R-:W-:-:S03]  /*30d0*/  MOV R4, 0x3100 ;  /* 0x0000310000047802 */ /* 0x000fc60000000f00 */
[----:B------:R1:W-:Y:S04]  /*30e0*/  STS [UR6+0x140], R0 ;  /* 0x00014000ff007988 */ /* 0x0003e80008000806 */
[----:B-1---5:R-:W-:Y:S05]  /*30f0*/  CALL.REL.NOINC `($__internal_1_$__cuda_sm10x_tcgen05_guardrail_trap_phase_invalid_during_alloc) ;  /* 0x00000090008c7944 */ /* 0x022fea0003c00000 */
.L_x_57:
[----:B------:R-:W-:Y:S05]  /*3100*/  WARPSYNC.ALL ;  /* 0x0000000000007948 */ /* 0x000fea0003800000 */
[----:B------:R-:W2:Y:S01]  /*3110*/  S2UR UR4, SR_CgaCtaId ;  /* 0x00000000000479c3 */ /* 0x000ea20000008800 */
[----:B------:R-:W-:Y:S01]  /*3120*/  UMOV UR26, 0x400 ;  /* 0x00000400001a7882 */ /* 0x000fe20000000000 */
[----:B------:R-:W-:-:S06]  /*3130*/  NOP ;  /* 0x0000000000007918 */ /* 0x000fcc0000000000 */
[----:B------:R-:W-:Y:S06]  /*3140*/  BAR.ARV 0x6, 0xa0 ;  /* 0x0182800000007b1d */ /* 0x000fec0000002000 */
[----:B------:R-:W3:Y:S01]  /*3150*/  LDCU UR5, c[0x0][0x38c] ;  /* 0x00007180ff0577ac */ /* 0x000ee20008000800 */
[----:B------:R-:W-:Y:S01]  /*3160*/  LOP3.LUT R2, R2, 0xffff, RZ, 0xc0, !PT ;  /* 0x0000ffff02027812 */ /* 0x000fe200078ec0ff */
[----:B------:R-:W-:Y:S01]  /*3170*/  IMAD.MOV.U32 R11, RZ, RZ, 0x1 ;  /* 0x00000001ff0b7424 */ /* 0x000fe200078e00ff */
[----:B------:R-:W-:Y:S01]  /*3180*/  CS2R R8, SRZ ;  /* 0x0000000000087805 */ /* 0x000fe2000001ff00 */
[----:B------:R-:W4:Y:S01]  /*3190*/  LDCU UR7, c[0x0][0x38c] ;  /* 0x00007180ff0777ac */ /* 0x000f220008000800 */
[----:B------:R-:W-:Y:S01]  /*31a0*/  R2UR UR27, R2 ;  /* 0x00000000021b72ca */ /* 0x000fe200000e0000 */
[----:B------:R-:W-:Y:S01]  /*31b0*/  IMAD.MOV.U32 R10, RZ, RZ, RZ ;  /* 0x000000ffff0a7224 */ /* 0x000fe200078e00ff */
[----:B------:R-:W-:Y:S01]  /*31c0*/  UMOV UR31, URZ ;  /* 0x000000ff001f7c82 */ /* 0x000fe20008000000 */
[----:B------:R-:W-:Y:S01]  /*31d0*/  UMOV UR22, URZ ;  /* 0x000000ff00167c82 */ /* 0x000fe20008000000 */
[----:B--2---:R-:W-:Y:S01]  /*31e0*/  ULEA UR26, UR4, UR26, 0x18 ;  /* 0x0000001a041a7291 */ /* 0x004fe2000f8ec0ff */
[----:B------:R-:W-:Y:S01]  /*31f0*/  UMOV UR38, 0x0 ;  /* 0x0000000000267882 */ /* 0x000fe20000000000 */
[----:B------:R-:W-:-:S02]  /*3200*/  UMOV UR39, 0x8200910 ;  /* 0x0820091000277882 */ /* 0x000fc40000000000 */
[----:B------:R-:W-:Y:S02]  /*3210*/  UIADD3 UR4, UPT, UPT, UR26, 0x8400, URZ ;  /* 0x000084001a047890 */ /* 0x000fe4000fffe0ff */
[----:B------:R-:W-:Y:S02]  /*3220*/  UIADD3 UR6, UPT, UPT, UR26, 0x18400, URZ ;  /* 0x000184001a067890 */ /* 0x000fe4000fffe0ff */
[----:B---3--:R-:W-:Y:S01]  /*3230*/  UIADD3 UR5, UPT, UPT, UR5, 0x1f, URZ ;  /* 0x0000001f05057890 */ /* 0x008fe2000fffe0ff */
[----:B-1----:R-:W1:Y:S01]  /*3240*/  LDS R0, [UR26+0x140] ;  /* 0x0001401aff007984 */ /* 0x002e620008000800 */
[----:B------:R-:W-:Y:S01]  /*3250*/  UMOV UR36, 0x0 ;  /* 0x0000000000247882 */ /* 0x000fe20000000000 */
[----:B------:R-:W-:Y:S01]  /*3260*/  UMOV UR37, 0x8200910 ;  /* 0x0820091000257882 */ /* 0x000fe20000000000 */
[----:B------:R-:W-:Y:S02]  /*3270*/  USHF.R.S32.HI UR40, URZ, 0x1f, UR5 ;  /* 0x0000001fff287899 */ /* 0x000fe40008011405 */
[----:B----4-:R-:W-:-:S02]  /*3280*/  UISETP.GE.AND UP4, UPT, UR7, 0x1, UPT ;  /* 0x000000010700788c */ /* 0x010fc4000bf86270 */
[----:B------:R-:W-:Y:S02]  /*3290*/  ULEA.HI UR40, UR40, UR5, URZ, 0x5 ;  /* 0x0000000528287291 */ /* 0x000fe4000f8f28ff */
[----:B------:R-:W-:Y:S02]  /*32a0*/  USHF.R.U32.HI UR5, URZ, 0x4, UR4 ;  /* 0x00000004ff057899 */ /* 0x000fe40008011604 */
[----:B------:R-:W-:Y:S02]  /*32b0*/  USHF.R.S32.HI UR40, URZ, 0x5, UR40 ;  /* 0x00000005ff287899 */ /* 0x000fe40008011428 */
[----:B------:R-:W-:Y:S02]  /*32c0*/  USHF.R.U32.HI UR4, URZ, 0x4, UR6 ;  /* 0x00000004ff047899 */ /* 0x000fe40008011606 */
[----:B------:R-:W-:Y:S02]  /*32d0*/  UISETP.LT.AND UP0, UPT, UR40, 0x1, UPT ;  /* 0x000000012800788c */ /* 0x000fe4000bf01270 */
[----:B------:R-:W-:-:S02]  /*32e0*/  ULOP3.LUT UR5, UR5, 0x3fff, URZ, 0xc0, !UPT ;  /* 0x00003fff05057892 */ /* 0x000fc4000f8ec0ff */
[----:B------:R-:W-:Y:S02]  /*32f0*/  ULOP3.LUT UR4, UR4, 0x3fff, URZ, 0xc0, !UPT ;  /* 0x00003fff04047892 */ /* 0x000fe4000f8ec0ff */
[----:B------:R-:W-:Y:S02]  /*3300*/  USEL UR41, UR40, 0x1, !UP0 ;  /* 0x0000000128297887 */ /* 0x000fe4000c000000 */
[----:B------:R-:W-:Y:S02]  /*3310*/  ULOP3.LUT UR28, UR5, 0x10000, URZ, 0xfc, !UPT ;  /* 0x00010000051c7892 */ /* 0x000fe4000f8efcff */
[----:B------:R-:W-:Y:S02]  /*3320*/  ULOP3.LUT UR29, UR4, 0x10000, URZ, 0xfc, !UPT ;  /* 0x00010000041d7892 */ /* 0x000fe4000f8efcff */
[----:B------:R-:W-:Y:S01]  /*3330*/  UIADD3 UR41, UPT, UPT, -UR41, URZ, URZ ;  /* 0x000000ff29297290 */ /* 0x000fe2000fffe1ff */
[----:B------:R-:W-:Y:S01]  /*3340*/  UMOV UR34, 0x0 ;  /* 0x0000000000227882 */ /* 0x000fe20000000000 */
[----:B------:R-:W-:Y:S01]  /*3350*/  UMOV UR35, 0x8200910 ;  /* 0x0820091000237882 */ /* 0x000fe20000000000 */
[----:B------:R-:W-:Y:S01]  /*3360*/  UMOV UR32, 0x0 ;  /* 0x0000000000207882 */ /* 0x000fe20000000000 */
[----:B------:R-:W-:Y:S01]  /*3370*/  UMOV UR33, 0x8200910 ;  /* 0x0820091000217882 */ /* 0x000fe20000000000 */
[----:B-1----:R-:W-:-:S15]  /*3380*/  R2UR UR42, R0 ;  /* 0x00000000002a72ca */ /* 0x002fde00000e0000 */
.L_x_66:
[----:B------:R-:W-:Y:S02]  /*3390*/  LEA R0, R10, UR26, 0x3 ;  /* 0x0000001a0a007c11 */ /* 0x000fe4000f8e18ff */
[----:B------:R-:W-:Y:S02]  /*33a0*/  SHF.L.U32 R2, R9, 0x1f, RZ ;  /* 0x0000001f09027819 */ /* 0x000fe400000006ff */
[----:B------:R-:W-:Y:S01]  /*33b0*/  PLOP3.LUT P0, PT, PT, PT, UP4, 0x80, 0x8 ;  /* 0x000000000008781c */ /* 0x000fe20003f0f048 */
[----:B------:R-:W-:Y:S01]  /*33c0*/  VIADD R3, R0, 0xa0 ;  /* 0x000000a000037836 */ /* 0x000fe20000000000 */
[----:B-1----:R-:W1:Y:S02]  /*33d0*/  SYNCS.PHASECHK.TRANS64.TRYWAIT P1, [R0+URZ+0x90], R2 ;  /* 0x00009002000075a7 */ /* 0x002e6400080211ff */
[----:B-1-3--:R-:W-:Y:S09]  /*33e0*/  @!P1 BRA `(.L_x_60) ;  /* 0x0000008400209947 */ /* 0x00aff20003800000 */
.L_x_189:
[----:B------:R-:W-:Y:S01]  /*33f0*/  LEA R4, R10, UR26, 0x4 ;  /* 0x0000001a0a047c11 */ /* 0x000fe2000f8e20ff */
[----:B------:R-:W-:Y:S01]  /*3400*/  @UP4 ULEA UR4, UR22, UR26, 0x3 ;  /* 0x0000001a16044291 */ /* 0x000fe2000f8e18ff */
[----:B------:R-:W-:Y:S01]  /*3410*/  PLOP3.LUT P2, PT, PT, PT, PT, 0x80, 0x8 ;  /* 0x000000000008781c */ /* 0x000fe20003f4f070 */
[----:B------:R-:W-:Y:S01]  /*3420*/  ULEA UR30, UR31, UR26, 0x3 ;  /* 0x0000001a1f1e7291 */ /* 0x000fe2000f8e18ff */
[----:B------:R-:W-:Y:S01]  /*3430*/  PRMT R3, RZ, 0x654, R3 ;  /* 0x00000654ff037816 */ /* 0x000fe20000000003 */
[----:B------:R-:W-:Y:S01]  /*3440*/  ULEA UR11, UR31, UR42, 0x7 ;  /* 0x0000002a1f0b7291 */ /* 0x000fe2000f8e38ff */
[----:B------:R-:W2:Y:S01]  /*3450*/  LDS.128 R4, [R4+0x120] ;  /* 0x0001200004047984 */ /* 0x000ea20000000c00 */
[----:B-1----:R-:W-:Y:S02]  /*3460*/  @P0 SHF.L.U32 R2, R8, 0x1f, RZ ;  /* 0x0000001f08020819 */ /* 0x002fe400000006ff */
[----:B------:R-:W-:Y:S01]  /*3470*/  SHF.L.U32 R0, R11, 0x1f, RZ ;  /* 0x0000001f0b007819 */ /* 0x000fe200000006ff */
[----:B------:R-:W-:Y:S01]  /*3480*/  @!PT LDS RZ, [RZ] ;  /* 0x00000000fffff984 */ /* 0x000fe20000000800 */
[----:B------:R-:W-:Y:S01]  /*3490*/  @!PT LDS RZ, [RZ] ;  /* 0x00000000fffff984 */ /* 0x000fe20000000800 */
[----:B------:R-:W-:Y:S01]  /*34a0*/  @!PT LDS RZ, [RZ] ;  /* 0x00000000fffff984 */ /* 0x000fe20000000800 */
[----:B------:R-:W-:Y:S01]  /*34b0*/  @!PT LDS RZ, [RZ] ;  /* 0x00000000fffff984 */ /* 0x000fe20000000800 */
[----:B------:R1:W-:Y:S06]  /*34c0*/  MEMBAR.ALL.CTA ;  /* 0x0000000000007992 */ /* 0x0003ec0000008000 */
[----:B-1----:R-:W1:Y:S02]  /*34d0*/  FENCE.VIEW.ASYNC.S ;  /* 0x00000000000073c6 */ /* 0x002e640000000000 */
[----:B-1----:R1:W-:Y:S01]  /*34e0*/  SYNCS.ARRIVE.TRANS64.RED.A1T0 RZ, [R3+URZ], RZ ;  /* 0x000000ff03ff79a7 */ /* 0x0023e200081004ff */
[----:B------:R1:W3:Y:S01]  /*34f0*/  @P0 SYNCS.PHASECHK.TRANS64.TRYWAIT P2, [UR4], R2 ;  /* 0x00000002ff0005a7 */ /* 0x0002e20008041104 */
[----:B--2---:R-:W-:Y:S01]  /*3500*/  LOP3.LUT P1, RZ, R6, 0x1, RZ, 0xc0, !PT ;  /* 0x0000000106ff7812 */ /* 0x004fe2000782c0ff */
[----:B------:R-:W2:Y:S02]  /*3510*/  SYNCS.PHASECHK.TRANS64.TRYWAIT P0, [UR30+0xd0], R0 ;  /* 0x0000d000ff0075a7 */ /* 0x000ea4000800111e */
[----:B-123--:R-:W-:Y:S10]  /*3520*/  @!P0 BRA `(.L_x_61) ;  /* 0x0000008000e48947 */ /* 0x00eff40003800000 */
.L_x_191:
[----:B------:R-:W-:Y:S01]  /*3530*/  IADD3 R10, PT, PT, R10, 0x1, RZ ;  /* 0x000000010a0a7810 */ /* 0x000fe20007ffe0ff */
[----:B------:R-:W-:Y:S06]  /*3540*/  BRA.U !UP4, `(.L_x_62) ;  /* 0x000000010cc07547 */ /* 0x000fec000b800000 */
[----:B------:R-:W-:Y:S01]  /*3550*/  UPLOP3.LUT UP2, UPT, UPT, UPT, UPT, 0x40, 0x4 ;  /* 0x000000000004789c */ /* 0x000fe20003f4e870 */
[----:B------:R-:W-:Y:S01]  /*3560*/  UMOV UR24, UR41 ;  /* 0x0000002900187c82 */ /* 0x000fe20008000000 */
[----:B------:R-:W-:Y:S01]  /*3570*/  UMOV UR23, UR40 ;  /* 0x0000002800177c82 */ /* 0x000fe20008000000 */
[----:B------:R-:W-:-:S08]  /*3580*/  UMOV UR10, UR22 ;  /* 0x00000016000a7c82 */ /* 0x000fd00008000000 */
.L_x_65:
[----:B------:R-:W-:Y:S02]  /*3590*/  UIADD3 UR24, UPT, UPT, UR24, 0x1, URZ ;  /* 0x0000000118187890 */ /* 0x000fe4000fffe0ff */
[----:B--2---:R-:W-:Y:S02]  /*35a0*/  ULEA UR5, UR10, UR26, 0x3 ;  /* 0x0000001a0a057291 */ /* 0x004fe4000f8e18ff */
[----:B------:R-:W-:Y:S01]  /*35b0*/  UISETP.NE.AND UP3, UPT, UR24, URZ, UPT ;  /* 0x000000ff1800728c */ /* 0x000fe2000bf65270 */
[----:B---3--:R-:W-:Y:S10]  /*35c0*/  @P2 BRA `(.L_x_63) ;  /* 0x00000000000c2947 */ /* 0x008ff40003800000 */
[----:B-1----:R-:W-:Y:S04]  /*35d0*/  SHF.L.U32 R2, R8, 0x1f, RZ ;  /* 0x0000001f08027819 */ /* 0x002fe800000006ff */
[----:B------:R-:W1:Y:S02]  /*35e0*/  SYNCS.PHASECHK.TRANS64.TRYWAIT P0, [UR5], R2 ;  /* 0x00000002ff0075a7 */ /* 0x000e640008001105 */
[----:B-1----:R-:W-:Y:S05]  /*35f0*/  @!P0 BRA `(.L_x_64) ;  /* 0x0000008000c88947 */ /* 0x002fea0003800000 */
.L_x_63:
[----:B------:R-:W-:Y:S01]  /*3600*/  UISETP.NE.AND UP0, UPT, UR23, 0x1, UPT ;  /* 0x000000011700788c */ /* 0x000fe2000bf05270 */
[----:B------:R-:W-:Y:S01]  /*3610*/  PLOP3.LUT P2, PT, PT, PT, PT, 0x80, 0x8 ;  /* 0x000000000008781c */ /* 0x000fe20003f4f070 */
[----:B------:R-:W-:Y:S02]  /*3620*/  UIADD3 UR4, UPT, UPT, UR10, 0x1, URZ ;  /* 0x000000010a047890 */ /* 0x000fe4000fffe0ff */
[----:B------:R-:W-:Y:S02]  /*3630*/  UIADD3 UR25, UPT, UPT, UR5, 0x20, URZ ;  /* 0x0000002005197890 */ /* 0x000fe4000fffe0ff */
[----:B------:R-:W-:Y:S01]  /*3640*/  UISETP.NE.AND UP1, UPT, UR4, 0x4, UPT ;  /* 0x000000040400788c */ /* 0x000fe2000bf25270 */
[----:B------:R-:W-:Y:S01]  /*3650*/  PLOP3.LUT P0, PT, PT, PT, UP0, 0x80, 0x8 ;  /* 0x000000000008781c */ /* 0x000fe20003f0f008 */
[----:B------:R-:W-:Y:S02]  /*3660*/  UIADD3 UR23, UPT, UPT, UR23, -0x1, URZ ;  /* 0xffffffff17177890 */ /* 0x000fe4000fffe0ff */
[----:B------:R-:W-:Y:S02]  /*3670*/  USEL UR6, URZ, 0x1, UP1 ;  /* 0x00000001ff067887 */ /* 0x000fe40008800000 */
[----:B------:R-:W-:Y:S01]  /*3680*/  USEL UR22, UR4, URZ, UP1 ;  /* 0x000000ff04167287 */ /* 0x000fe20008800000 */
[----:B------:R-:W-:Y:S01]  /*3690*/  UMOV UR7, 0x40004040 ;  /* 0x4000404000077882 */ /* 0x000fe20000000000 */
[----:B------:R-:W-:Y:S02]  /*36a0*/  UMOV UR5, 0x40004040 ;  /* 0x4000404000057882 */ /* 0x000fe40000000000 */
[----:B------:R-:W-:Y:S01]  /*36b0*/  @UP0 ULEA UR4, UR22, UR26, 0x3 ;  /* 0x0000001a16040291 */ /* 0x000fe2000f8e18ff */
[----:B------:R-:W-:Y:S01]  /*36c0*/  LOP3.LUT R8, R8, UR6, RZ, 0x3c, !PT ;  /* 0x0000000608087c12 */ /* 0x000fe2000f8e3cff */
[----:B------:R-:W-:Y:S01]  /*36d0*/  ULEA UR6, UR10, UR29, 0xa ;  /* 0x0000001d0a067291 */ /* 0x000fe2000f8e50ff */
[----:B------:R-:W-:Y:S02]  /*36e0*/  UMOV UR21, 0x40004040 ;  /* 0x4000404000157882 */ /* 0x000fe40000000000 */
[----:B-1----:R-:W-:Y:S01]  /*36f0*/  @P0 SHF.L.U32 R0, R8, 0x1f, RZ ;  /* 0x0000001f08000819 */ /* 0x002fe200000006ff */
[----:B------:R-:W-:Y:S02]  /*3700*/  UIADD3 UR20, UPT, UPT, UR6, 0x2, URZ ;  /* 0x0000000206147890 */ /* 0x000fe4000fffe0ff */
[----:B------:R-:W-:Y:S01]  /*3710*/  UIADD3 UR16, UPT, UPT, UR6, 0x4, URZ ;  /* 0x0000000406107890 */ /* 0x000fe2000fffe0ff */
[----:B------:R2:W3:Y:S01]  /*3720*/  @P0 SYNCS.PHASECHK.TRANS64.TRYWAIT P2, [UR4], R0 ;  /* 0x00000000ff0005a7 */ /* 0x0004e20008041104 */
[----:B------:R-:W-:Y:S02]  /*3730*/  ULEA UR4, UR10, UR28, 0xa ;  /* 0x0000001c0a047291 */ /* 0x000fe4000f8e50ff */
[----:B------:R-:W-:Y:S02]  /*3740*/  UIADD3 UR12, UPT, UPT, UR6, 0x6, URZ ;  /* 0x00000006060c7890 */ /* 0x000fe4000fffe0ff */
[----:B------:R-:W-:Y:S02]  /*3750*/  UIADD3 UR18, UPT, UPT, UR4, 0x2, URZ ;  /* 0x0000000204127890 */ /* 0x000fe4000fffe0ff */
[----:B------:R-:W-:Y:S02]  /*3760*/  UIADD3 UR14, UPT, UPT, UR4, 0x4, URZ ;  /* 0x00000004040e7890 */ /* 0x000fe4000fffe0ff */
[----:B------:R-:W-:Y:S01]  /*3770*/  UIADD3 UR8, UPT, UPT, UR4, 0x6, URZ ;  /* 0x0000000604087890 */ /* 0x000fe2000fffe0ff */
[----:B------:R2:W-:Y:S01]  /*3780*/  UTCHMMA gdesc[UR4], gdesc[UR6], tmem[UR11], tmem[UR38], idesc[UR39], UP2 ;  /* 0x00ff2606040075ea */ /* 0x0005e2000900000b */
[----:B------:R-:W-:Y:S01]  /*3790*/  UPLOP3.LUT UP2, UPT, UPT, UPT, UPT, 0x80, 0x8 ;  /* 0x000000000008789c */ /* 0x000fe20003f4f070 */
[----:B------:R-:W-:Y:S01]  /*37a0*/  UMOV UR19, 0x40004040 ;  /* 0x4000404000137882 */ /* 0x000fe20000000000 */
[----:B------:R-:W-:Y:S01]  /*37b0*/  UMOV UR17, 0x40004040 ;  /* 0x4000404000117882 */ /* 0x000fe20000000000 */
[----:B------:R2:W-:Y:S01]  /*37c0*/  UTCHMMA gdesc[UR18], gdesc[UR20], tmem[UR11], tmem[UR36], idesc[UR37], UPT ;  /* 0x00ff2414120075ea */ /* 0x0005e2000b80000b */
[----:B------:R-:W-:Y:S01]  /*37d0*/  UMOV UR15, 0x40004040 ;  /* 0x40004040000f7882 */ /* 0x000fe20000000000 */
[----:B------:R-:W-:Y:S01]  /*37e0*/  UMOV UR13, 0x40004040 ;  /* 0x40004040000d7882 */ /* 0x000fe20000000000 */
[----:B------:R-:W-:Y:S01]  /*37f0*/  UMOV UR9, 0x40004040 ;  /* 0x4000404000097882 */ /* 0x000fe20000000000 */
[----:B------:R2:W-:Y:S01]  /*3800*/  UTCHMMA gdesc[UR14], gdesc[UR16], tmem[UR11], tmem[UR34], idesc[UR35], UPT ;  /* 0x00ff22100e0075ea */ /* 0x0005e2000b80000b */
[----:B------:R2:W-:Y:S01]  /*3810*/  UTCHMMA gdesc[UR8], gdesc[UR12], tmem[UR11], tmem[UR32], idesc[UR33], UPT ;  /* 0x00ff200c080075ea */ /* 0x0005e2000b80000b */
[----:B------:R2:W-:Y:S01]  /*3820*/  UTCBAR.MULTICAST [UR25], URZ, UR27 ;  /* 0x000000ff190073e9 */ /* 0x0005e2000800081b */
[----:B------:R-:W-:Y:S01]  /*3830*/  UMOV UR10, UR22 ;  /* 0x00000016000a7c82 */ /* 0x000fe20008000000 */
[----:B------:R-:W-:Y:S05]  /*3840*/  BRA.U UP3, `(.L_x_65) ;  /* 0xfffffffd03507547 */ /* 0x000fea000b83ffff */
.L_x_62:
[----:B--2---:R-:W-:Y:S01]  /*3850*/  UIADD3 UR4, UPT, UPT, UR31, 0x1, URZ ;  /* 0x000000011f047890 */ /* 0x004fe2000fffe0ff */
[C---:B------:R-:W-:Y:S01]  /*3860*/  ISETP.NE.AND P0, PT, R10.reuse, 0x2, PT ;  /* 0x000000020a00780c */ /* 0x040fe20003f05270 */
[----:B------:R-:W-:Y:S02]  /*3870*/  UIADD3 UR5, UPT, UPT, UR30, 0xb0, URZ ;  /* 0x000000b01e057890 */ /* 0x000fe4000fffe0ff */
[----:B------:R-:W-:Y:S01]  /*3880*/  UISETP.NE.AND UP0, UPT, UR4, 0x4, UPT ;  /* 0x000000040400788c */ /* 0x000fe2000bf05270 */
[----:B-1----:R-:W-:Y:S02]  /*3890*/  SEL R0, RZ, 0x1, P0 ;  /* 0x00000001ff007807 */ /* 0x002fe40000000000 */
[----:B------:R-:W-:Y:S01]  /*38a0*/  SEL R10, R10, RZ, P0 ;  /* 0x000000ff0a0a7207 */ /* 0x000fe20000000000 */
[----:B------:R-:W-:Y:S01]  /*38b0*/  USEL UR6, URZ, 0x1, UP0 ;  /* 0x00000001ff067887 */ /* 0x000fe20008000000 */
[----:B------:R-:W-:Y:S01]  /*38c0*/  LOP3.LUT R9, R9, R0, RZ, 0x3c, !PT ;  /* 0x0000000009097212 */ /* 0x000fe200078e3cff */
[----:B------:R-:W-:Y:S01]  /*38d0*/  USEL UR31, UR4, URZ, UP0 ;  /* 0x000000ff041f7287 */ /* 0x000fe20008000000 */
[----:B------:R1:W-:Y:S03]  /*38e0*/  UTCBAR [UR5], URZ ;  /* 0x000000ff050073e9 */ /* 0x0003e600080000ff */
[----:B------:R-:W-:Y:S01]  /*38f0*/  LOP3.LUT R11, R11, UR6, RZ, 0x3c, !PT ;  /* 0x000000060b0b7c12 */ /* 0x000fe2000f8e3cff */
[----:B------:R-:W-:Y:S07]  /*3900*/  @P1 BRA `(.L_x_66) ;  /* 0xfffffff800a01947 */ /* 0x000fee000383ffff */
[----:B------:R-:W2:Y:S01]  /*3910*/  S2UR UR8, SR_CgaCtaId ;  /* 0x00000000000879c3 */ /* 0x000ea20000008800 */
[----:B------:R-:W-:Y:S01]  /*3920*/  ELECT P0, URZ, PT ;  /* 0x0000000000ff782f */ /* 0x000fe20003800000 */
[----:B------:R-:W-:Y:S01]  /*3930*/  IMAD.MOV.U32 R0, RZ, RZ, 0x1 ;  /* 0x00000001ff007424 */ /* 0x000fe200078e00ff */
[----:B------:R-:W-:Y:S01]  /*3940*/  UIADD3 UR26, UPT, UPT, UR26, 0xd0, URZ ;  /* 0x000000d01a1a7890 */ /* 0x000fe2000fffe0ff */
[----:B------:R-:W-:Y:S01]  /*3950*/  SHF.L.U32 R2, R11, 0x1f, RZ ;  /* 0x0000001f0b027819 */ /* 0x000fe200000006ff */
[----:B------:R-:W-:-:S03]  /*3960*/  UMOV UR4, 0x40 ;  /* 0x0000004000047882 */ /* 0x000fc60000000000 */
[----:B------:R-:W-:Y:S01]  /*3970*/  UVIRTCOUNT.DEALLOC.SMPOOL 0x80 ;  /* 0x000000800000784c */ /* 0x000fe20000000000 */
[----:B--2---:R-:W-:Y:S02]  /*3980*/  ULEA UR8, UR8, UR4, 0x18 ;  /* 0x0000000408087291 */ /* 0x004fe4000f8ec0ff */
[----:B------:R-:W-:-:S07]  /*3990*/  ULEA UR4, UR31, UR26, 0x3 ;  /* 0x0000001a1f047291 */ /* 0x000fce000f8e18ff */
[----:B------:R2:W-:Y:S02]  /*39a0*/  @P0 STS.U8 [UR8+0x1c], R0 ;  /* 0x00001c00ff000988 */ /* 0x0005e40008000008 */
[----:B------:R-:W4:Y:S02]  /*39b0*/  SYNCS.PHASECHK.TRANS64.TRYWAIT P0, [UR4], R2 ;  /* 0x00000002ff0075a7 */ /* 0x000f240008001104 */
[----:B--2-4-:R-:W-:Y:S05]  /*39c0*/  @!P0 BRA `(.L_x_67) ;  /* 0x0000007c00ec8947 */ /* 0x014fea0003800000 */
.L_x_194:
[----:B------:R-:W-:-:S04]  /*39d0*/  UIADD3 UR4, UPT, UPT, UR31, 0x1, URZ ;  /* 0x000000011f047890 */ /* 0x000fc8000fffe0ff */
[----:B------:R-:W-:-:S04]  /*39e0*/  UISETP.NE.AND UP0, UPT, UR4, 0x4, UPT ;  /* 0x000000040400788c */ /* 0x000fc8000bf05270 */
[----:B------:R-:W-:Y:S02]  /*39f0*/  USEL UR6, URZ, 0x1, UP0 ;  /* 0x00000001ff067887 */ /* 0x000fe40008000000 */
[----:B------:R-:W-:-:S04]  /*3a00*/  USEL UR4, UR4, URZ, UP0 ;  /* 0x000000ff04047287 */ /* 0x000fc80008000000 */
[----:B-1----:R-:W-:Y:S01]  /*3a10*/  ULEA UR5, UR4, UR26, 0x3 ;  /* 0x0000001a04057291 */ /* 0x002fe2000f8e18ff */
[----:B--2---:R-:W-:-:S04]  /*3a20*/  LOP3.LUT R2, R11, UR6, RZ, 0x3c, !PT ;  /* 0x000000060b027c12 */ /* 0x004fc8000f8e3cff */
[----:B------:R-:W-:-:S04]  /*3a30*/  SHF.L.U32 R3, R2, 0x1f, RZ ;  /* 0x0000001f02037819 */ /* 0x000fc800000006ff */
[----:B------:R-:W1:Y:S02]  /*3a40*/  SYNCS.PHASECHK.TRANS64.TRYWAIT P0, [UR5], R3 ;  /* 0x00000003ff0075a7 */ /* 0x000e640008001105 */
[----:B-1----:R-:W-:Y:S05]  /*3a50*/  @!P0 BRA `(.L_x_68) ;  /* 0x0000007c00e08947 */ /* 0x002fea0003800000 */
.L_x_196:
        /* <DEDUP_REMOVED lines=9> */
.L_x_198:
[----:B------:R-:W-:-:S04]  /*3af0*/  UIADD3 UR4, UPT, UPT, UR4, 0x1, URZ ;  /* 0x0000000104047890 */ /* 0x000fc8000fffe0ff */
[----:B------:R-:W-:-:S04]  /*3b00*/  UISETP.NE.AND UP0, UPT, UR4, 0x4, UPT ;  /* 0x000000040400788c */ /* 0x000fc8000bf05270 */
[----:B------:R-:W-:Y:S02]  /*3b10*/  USEL UR5, URZ, 0x1, UP0 ;  /* 0x00000001ff057887 */ /* 0x000fe40008000000 */
[----:B------:R-:W-:-:S04]  /*3b20*/  USEL UR4, UR4, URZ, UP0 ;  /* 0x000000ff04047287 */ /* 0x000fc80008000000 */
[----:B------:R-:W-:Y:S01]  /*3b30*/  ULEA UR4, UR4, UR26, 0x3 ;  /* 0x0000001a04047291 */ /* 0x000fe2000f8e18ff */
[----:B------:R-:W-:-:S04]  /*3b40*/  LOP3.LUT R2, R2, UR5, RZ, 0x3c, !PT ;  /* 0x0000000502027c12 */ /* 0x000fc8000f8e3cff */
[----:B------:R-:W-:-:S04]  /*3b50*/  SHF.L.U32 R2, R2, 0x1f, RZ ;  /* 0x0000001f02027819 */ /* 0x000fc800000006ff */
[----:B------:R-:W2:Y:S02]  /*3b60*/  SYNCS.PHASECHK.TRANS64.TRYWAIT P0, [UR4], R2 ;  /* 0x00000002ff0075a7 */ /* 0x000ea40008001104 */
[----:B--2---:R-:W-:Y:S05]  /*3b70*/  @!P0 BRA `(.L_x_70) ;  /* 0x0000007c00c88947 */ /* 0x004fea0003800000 */
.L_x_200:
[----:B------:R-:W-:Y:S01]  /*3b80*/  NOP ;  /* 0x0000000000007918 */ /* 0x000fe20000000000 */
[----:B-1----:R-:W1:Y:S01]  /*3b90*/  LDS R0, [UR8+0x14] ;  /* 0x00001408ff007984 */ /* 0x002e620008000800 */
[----:B------:R-:W-:Y:S01]  /*3ba0*/  ULOP3.LUT UR4, UR42, 0xffff, URZ, 0xc0, !UPT ;  /* 0x0000ffff2a047892 */ /* 0x000fe2000f8ec0ff */
[----:B------:R-:W-:Y:S01]  /*3bb0*/  UMOV UR5, 0xffff ;  /* 0x0000ffff00057882 */ /* 0x000fe20000000000 */
[----:B------:R-:W-:Y:S02]  /*3bc0*/  UMOV UR6, 0x1 ;  /* 0x0000000100067882 */ /* 0x000fe40000000000 */
[----:B------:R-:W-:-:S04]  /*3bd0*/  USHF.R.U32.HI UR4, URZ, 0x5, UR4 ;  /* 0x00000005ff047899 */ /* 0x000fc80008011604 */
[----:B------:R-:W-:Y:S02]  /*3be0*/  USHF.L.U32 UR5, UR5, UR4, URZ ;  /* 0x0000000405057299 */ /* 0x000fe400080006ff */
[----:B------:R-:W-:-:S04]  /*3bf0*/  USHF.L.U32 UR4, UR6, UR4, URZ ;  /* 0x0000000406047299 */ /* 0x000fc800080006ff */
[----:B-1----:R-:W-:-:S04]  /*3c00*/  LOP3.LUT R0, R0, UR5, RZ, 0xc0, !PT ;  /* 0x0000000500007c12 */ /* 0x002fc8000f8ec0ff */
[----:B------:R-:W-:-:S13]  /*3c10*/  ISETP.NE.AND P0, PT, R0, UR5, PT ;  /* 0x0000000500007c0c */ /* 0x000fda000bf05270 */
[----:B------:R-:W-:Y:S05]  /*3c20*/  @P0 BRA `(.L_x_71) ;  /* 0x0000000000580947 */ /* 0x000fea0003800000 */
[----:B------:R-:W1:Y:S02]  /*3c30*/  LDS R0, [UR8+0x18] ;  /* 0x00001808ff007984 */ /* 0x000e640008000800 */
[----:B-1----:R-:W-:-:S04]  /*3c40*/  LOP3.LUT R0, R0, UR4, RZ, 0xc0, !PT ;  /* 0x0000000400007c12 */ /* 0x002fc8000f8ec0ff */
[----:B------:R-:W-:-:S13]  /*3c50*/  ISETP.NE.AND P0, PT, R0, UR4, PT ;  /* 0x0000000400007c0c */ /* 0x000fda000bf05270 */
[----:B------:R-:W-:Y:S05]  /*3c60*/  @P0 BRA `(.L_x_72) ;  /* 0x00000000003c0947 */ /* 0x000fea0003800000 */
[----:B------:R-:W1:Y:S01]  /*3c70*/  S2R R2, SR_LANEID ;  /* 0x0000000000027919 */ /* 0x000e620000000000 */
[----:B------:R-:W-:-:S06]  /*3c80*/  ULOP3.LUT UR5, URZ, UR5, URZ, 0x33, !UPT ;  /* 0x00000005ff057292 */ /* 0x000fcc000f8e33ff */
[----:B------:R-:W-:-:S04]  /*3c90*/  IMAD.U32 R0, RZ, RZ, UR5 ;  /* 0x00000005ff007e24 */ /* 0x000fc8000f8e00ff */
[----:B------:R2:W4:Y:S02]  /*3ca0*/  REDUX UR7, R0 ;  /* 0x00000000000773c4 */ /* 0x0005240000000000 */
[----:B------:R1:W-:Y:S01]  /*3cb0*/  UTCATOMSWS.AND URZ, UR5 ;  /* 0x0000000500ff79e3 */ /* 0x0003e20008000000 */
[----:B--2---:R-:W-:Y:S01]  /*3cc0*/  LOP3.LUT R0, RZ, UR4, RZ, 0x33, !PT ;  /* 0x00000004ff007c12 */ /* 0x004fe2000f8e33ff */
[----:B------:R-:W-:Y:S02]  /*3cd0*/  VOTEU.ANY UR4, UPT, PT ;  /* 0x0000000000047886 */ /* 0x000fe400038e0100 */
[----:B------:R-:W-:Y:S02]  /*3ce0*/  UFLO.U32 UR4, UR4 ;  /* 0x00000004000472bd */ /* 0x000fe400080e0000 */
[----:B------:R-:W2:Y:S04]  /*3cf0*/  REDUX UR6, R0 ;  /* 0x00000000000673c4 */ /* 0x000ea80000000000 */
[----:B-1----:R-:W-:-:S02]  /*3d00*/  ISETP.EQ.U32.AND P0, PT, R2, UR4, PT ;  /* 0x0000000402007c0c */ /* 0x002fc4000bf02070 */
[----:B----4-:R-:W-:-:S11]  /*3d10*/  MOV R2, UR7 ;  /* 0x0000000700027c02 */ /* 0x010fd60008000f00 */
[----:B------:R1:W-:Y:S01]  /*3d20*/  @P0 ATOMS.AND RZ, [UR8+0x14], R2 ;  /* 0x00001402ffff098c */ /* 0x0003e2000a800008 */
[----:B--2---:R-:W-:-:S05]  /*3d30*/  IMAD.U32 R0, RZ, RZ, UR6 ;  /* 0x00000006ff007e24 */ /* 0x004fca000f8e00ff */
[----:B------:R1:W-:Y:S01]  /*3d40*/  @P0 ATOMS.AND RZ, [UR8+0x18], R0 ;  /* 0x00001800ffff098c */ /* 0x0003e2000a800008 */
[----:B------:R-:W-:Y:S05]  /*3d50*/  BRA `(.L_x_73) ;  /* 0x0000000000147947 */ /* 0x000fea0003800000 */
.L_x_72:
[----:B------:R-:W-:Y:S02]  /*3d60*/  MOV R2, 0x3d80 ;  /* 0x00003d8000027802 */ /* 0x000fe40000000f00 */
[----:B---3-5:R-:W-:Y:S05]  /*3d70*/  CALL.REL.NOINC `($__internal_0_$__cuda_sm10x_tcgen05_guardrail_trap_col_being_dealloced_not_returned_by_alloc) ;  /* 0x0000008400607944 */ /* 0x028fea0003c00000 */
[----:B------:R-:W-:Y:S05]  /*3d80*/  BRA `(.L_x_73) ;  /* 0x0000000000087947 */ /* 0x000fea0003800000 */
.L_x_71:
[----:B------:R-:W-:Y:S02]  /*3d90*/  MOV R2, 0x3db0 ;  /* 0x00003db000027802 */ /* 0x000fe40000000f00 */
[----:B---3-5:R-:W-:Y:S05]  /*3da0*/  CALL.REL.NOINC `($__internal_2_$__cuda_sm10x_tcgen05_guardrail_trap_unallocated_columns_being_dealloced) ;  /* 0x00000084006c7944 */ /* 0x028fea0003c00000 */
.L_x_73:
[----:B------:R-:W-:Y:S01]  /*3db0*/  NOP ;  /* 0x0000000000007918 */ /* 0x000fe20000000000 */
[----:B------:R-:W-:Y:S05]  /*3dc0*/  EXIT ;  /* 0x000000000000794d */ /* 0x000fea0003800000 */
.L_x_55:
[----:B------:R-:W-:-:S09]  /*3dd0*/  UISETP.NE.OR UP0, UPT, UR17, 0x3, !UP3 ;  /* 0x000000031100788c */ /* 0x000fd2000df05670 */
[----:B------:R-:W-:Y:S05]  /*3de0*/  BRA.U UP0, `(.L_x_74) ;  /* 0x0000001500c47547 */ /* 0x000fea000b800000 */
[----:B------:R-:W1:Y:S01]  /*3df0*/  LDCU UR37, c[0x0][0x370] ;  /* 0x00006e00ff2577ac */ /* 0x000e620008000800 */
[----:B------:R-:W2:Y:S01]  /*3e00*/  LDC.64 R16, c[0x0][0x348] ;  /* 0x0000d200ff107b82 */ /* 0x000ea20000000a00 */
[----:B------:R-:W-:Y:S01]  /*3e10*/  HFMA2 R14, -RZ, RZ, 0, 0 ;  /* 0x00000000ff0e7431 */ /* 0x000fe200000001ff */
[----:B------:R-:W-:Y:S01]  /*3e20*/  MOV R13, RZ ;  /* 0x000000ff000d7202 */ /* 0x000fe20000000f00 */
[----:B------:R-:W1:Y:S01]  /*3e30*/  LDCU.128 UR48, c[0x0][0xb10] ;  /* 0x00016200ff3077ac */ /* 0x000e620008000c00 */
[----:B------:R-:W-:Y:S01]  /*3e40*/  HFMA2 R7, -RZ, RZ, 0, 0.0078125 ;  /* 0x00002000ff077431 */ /* 0x000fe200000001ff */
[----:B------:R-:W3:Y:S03]  /*3e50*/  LDCU UR31, c[0x0][0x374] ;  /* 0x00006e80ff1f77ac */ /* 0x000ee60008000800 */
[----:B------:R-:W4:Y:S01]  /*3e60*/  LDC.64 R2, c[0x0][0x888] ;  /* 0x00022200ff027b82 */ /* 0x000f220000000a00 */
[----:B------:R-:W3:Y:S01]  /*3e70*/  LDCU UR15, c[0x0][0xb0c] ;  /* 0x00016180ff0f77ac */ /* 0x000ee20008000800 */
[----:B------:R-:W2:Y:S06]  /*3e80*/  LDCU UR47, c[0x0][0xb20] ;  /* 0x00016400ff2f77ac */ /* 0x000eac0008000800 */
[----:B------:R-:W4:Y:S01]  /*3e90*/  LDC.64 R4, c[0x0][0x890] ;  /* 0x00022400ff047b82 */ /* 0x000f220000000a00 */
[----:B------:R-:W2:Y:S01]  /*3ea0*/  LDCU UR4, c[0x0][0xb30] ;  /* 0x00016600ff0477ac */ /* 0x000ea20008000800 */
[----:B-1----:R-:W-:-:S02]  /*3eb0*/  UIMAD.WIDE.U32 UR6, UR37, UR48, URZ ;  /* 0x00000030250672a5 */ /* 0x002fc4000f8e00ff */
[----:B---3--:R-:W-:Y:S01]  /*3ec0*/  UIMAD.WIDE.U32 UR8, UR31, UR51, URZ ;  /* 0x000000331f0872a5 */ /* 0x008fe2000f8e00ff */
[----:B------:R-:W-:Y:S01]  /*3ed0*/  UMOV UR21, 0x400 ;  /* 0x0000040000157882 */ /* 0x000fe20000000000 */
[----:B------:R-:W-:Y:S02]  /*3ee0*/  UPLOP3.LUT UP1, UPT, UPT, UPT, UPT, 0x40, 0x4 ;  /* 0x000000000004789c */ /* 0x000fe40003f2e870 */
[----:B------:R-:W-:Y:S01]  /*3ef0*/  ULEA UR21, UR52, UR21, 0x18 ;  /* 0x0000001534157291 */ /* 0x000fe2000f8ec0ff */
[----:B------:R-:W-:Y:S02]  /*3f00*/  UMOV UR6, UR7 ;  /* 0x0000000700067c82 */ /* 0x000fe40008000000 */
[----:B------:R-:W-:Y:S01]  /*3f10*/  UMOV UR38, UR9 ;  /* 0x0000000900267c82 */ /* 0x000fe20008000000 */
[----:B------:R-:W-:Y:S02]  /*3f20*/  UISETP.GE.AND UP0, UPT, UR45, 0x1, UPT ;  /* 0x000000012d00788c */ /* 0x000fe4000bf06270 */
[----:B------:R-:W-:Y:S01]  /*3f30*/  UISETP.NE.AND UP4, UPT, UR45, 0x1, UPT ;  /* 0x000000012d00788c */ /* 0x000fe2000bf85270 */
[----:B------:R-:W1:Y:S01]  /*3f40*/  LDCU.64 UR22, c[0x0][0xb28] ;  /* 0x00016500ff1677ac */ /* 0x000e620008000a00 */
[----:B------:R-:W-:-:S02]  /*3f50*/  UISETP.NE.AND UP6, UPT, UR15, 0x1, UPT ;  /* 0x000000010f00788c */ /* 0x000fc4000bfc5270 */
[----:B------:R-:W-:Y:S02]  /*3f60*/  UISETP.NE.AND UP5, UPT, UR50, 0x1, UPT ;  /* 0x000000013200788c */ /* 0x000fe4000bfa5270 */
[----:B------:R-:W-:Y:S02]  /*3f70*/  UIADD3 UR41, UPT, UPT, UR21, 0x40, URZ ;  /* 0x0000004015297890 */ /* 0x000fe4000fffe0ff */
[----:B------:R-:W-:Y:S02]  /*3f80*/  UIADD3 UR33, UPT, UPT, UR21, 0x48, URZ ;  /* 0x0000004815217890 */ /* 0x000fe4000fffe0ff */
[----:B------:R-:W-:Y:S02]  /*3f90*/  UIADD3 UR25, UPT, UPT, UR21, 0x50, URZ ;  /* 0x0000005015197890 */ /* 0x000fe4000fffe0ff */
[----:B------:R-:W-:Y:S02]  /*3fa0*/  UIADD3 UR17, UPT, UPT, UR21, 0x58, URZ ;  /* 0x0000005815117890 */ /* 0x000fe4000fffe0ff */
[----:B------:R-:W-:-:S02]  /*3fb0*/  USHF.R.U32.HI UR39, URZ, UR49, UR6 ;  /* 0x00000031ff277299 */ /* 0x000fc40008011606 */
[----:B--2---:R-:W-:Y:S02]  /*3fc0*/  USHF.R.U32.HI UR38, URZ, UR47, UR38 ;  /* 0x0000002fff267299 */ /* 0x004fe40008011626 */
[----:B------:R-:W-:-:S11]  /*3fd0*/  UISETP.NE.AND UP3, UPT, UR4, 0x1, UPT ;  /* 0x000000010400788c */ /* 0x000fd6000bf65270 */
.L_x_89:
[C---:B------:R-:W-:Y:S02]  /*3fe0*/  LEA R12, R14.reuse, UR21, 0x3 ;  /* 0x000000150e0c7c11 */ /* 0x040fe4000f8e18ff */
[----:B------:R-:W-:Y:S02]  /*3ff0*/  SHF.L.U32 R0, R13, 0x1f, RZ ;  /* 0x0000001f0d007819 */ /* 0x000fe400000006ff */
[----:B------:R-:W-:Y:S02]  /*4000*/  LEA R8, R14, UR21, 0x4 ;  /* 0x000000150e087c11 */ /* 0x000fe4000f8e20ff */
[----:B--2---:R-:W2:Y:S02]  /*4010*/  SYNCS.PHASECHK.TRANS64.TRYWAIT P0, [R12+URZ+0x90], R0 ;  /* 0x000090000c0075a7 */ /* 0x004ea400080011ff */
[----:B--2---:R-:W-:Y:S05]  /*4020*/  @!P0 BRA `(.L_x_75) ;  /* 0x0000007800b48947 */ /* 0x004fea0003800000 */
.L_x_201:
[----:B------:R-:W3:Y:S01]  /*4030*/  LDS.128 R8, [R8+0x120] ;  /* 0x0001200008087984 */ /* 0x000ee20000000c00 */
[----:B------:R-:W-:Y:S01]  /*4040*/  UISETP.GE.AND UP0, UPT, UR45, 0x1, UPT ;  /* 0x000000012d00788c */ /* 0x000fe2000bf06270 */
[----:B------:R-:W-:Y:S01]  /*4050*/  @!PT LDS RZ, [RZ] ;  /* 0x00000000fffff984 */ /* 0x000fe20000000800 */
[----:B------:R-:W-:Y:S01]  /*4060*/  @!PT LDS RZ, [RZ] ;  /* 0x00000000fffff984 */ /* 0x000fe20000000800 */
[----:B------:R-:W-:Y:S01]  /*4070*/  @!PT LDS RZ, [RZ] ;  /* 0x00000000fffff984 */ /* 0x000fe20000000800 */
[----:B------:R-:W-:Y:S01]  /*4080*/  @!PT LDS RZ, [RZ] ;  /* 0x00000000fffff984 */ /* 0x000fe20000000800 */
[----:B------:R1:W-:Y:S06]  /*4090*/  MEMBAR.ALL.CTA ;  /* 0x0000000000007992 */ /* 0x0003ec0000008000 */
[----:B-1----:R-:W1:Y:S01]  /*40a0*/  FENCE.VIEW.ASYNC.S ;  /* 0x00000000000073c6 */ /* 0x002e620000000000 */
[----:B---3--:R-:W-:Y:S11]  /*40b0*/  LOP3.LUT P0, RZ, R10, 0x1, RZ, 0xc0, !PT ;  /* 0x000000010aff7812 */ /* 0x008ff6000780c0ff */
[----:B------:R-:W-:Y:S02]  /*40c0*/  @!UPT UIADD3 URZ, UPT, UPT, URZ, URZ, URZ ;  /* 0x000000fffffff290 */ /* 0x000fe4000fffe0ff */
[----:B-1----:R-:W-:Y:S01]  /*40d0*/  VOTEU.ANY UP2, P0 ;  /* 0x0000000000ff7886 */ /* 0x002fe20000040100 */
[----:B------:R-:W-:Y:S11]  /*40e0*/  PLOP3.LUT P0, PT, PT, PT, UP2, 0x80, 0x8 ;  /* 0x000000000008781c */ /* 0x000ff60003f0f028 */
[----:B------:R-:W-:Y:S02]  /*40f0*/  @!UPT UIADD3 URZ, UPT, UPT, URZ, URZ, URZ ;  /* 0x000000fffffff290 */ /* 0x000fe4000fffe0ff */
[----:B--2---:R-:W-:Y:S02]  /*4100*/  @P0 SHF.R.U32.HI R0, RZ, 0x10, R9 ;  /* 0x00000010ff000819 */ /* 0x004fe40000011609 */
[----:B------:R-:W-:Y:S02]  /*4110*/  @P0 MOV R6, R8 ;  /* 0x0000000800060202 */ /* 0x000fe40000000f00 */
[----:B------:R-:W-:Y:S01]  /*4120*/  @P0 R2UR UR4, R0 ;  /* 0x00000000000402ca */ /* 0x000fe200000e0000 */
[----:B------:R-:W-:Y:S01]  /*4130*/  VIADD R0, R12, 0xa0 ;  /* 0x000000a00c007836 */ /* 0x000fe20000000000 */
[----:B------:R-:W-:Y:S02]  /*4140*/  @P0 LOP3.LUT R8, R9, 0xffff, RZ, 0xc0, !PT ;  /* 0x0000ffff09080812 */ /* 0x000fe400078ec0ff */
[----:B------:R-:W-:Y:S02]  /*4150*/  @P0 R2UR UR6, R6 ;  /* 0x00000000060602ca */ /* 0x000fe400000e0000 */
[----:B------:R-:W-:Y:S02]  /*4160*/  PRMT R0, RZ, 0x654, R0 ;  /* 0x00000654ff007816 */ /* 0x000fe40000000000 */
[----:B------:R-:W-:Y:S02]  /*4170*/  @P0 R2UR UR5, R8 ;  /* 0x00000000080502ca */ /* 0x000fe400000e0000 */
[----:B------:R1:W-:Y:S03]  /*4180*/  SYNCS.ARRIVE.TRANS64.RED.A1T0 RZ, [R0+URZ], RZ ;  /* 0x000000ff00ff79a7 */ /* 0x0003e600081004ff */
[----:B------:R-:W-:Y:S04]  /*4190*/  @UP2 UMOV UR30, UR4 ;  /* 0x00000004001e2c82 */ /* 0x000fe80008000000 */
[----:B------:R-:W-:Y:S04]  /*41a0*/  @UP2 UMOV UR14, UR6 ;  /* 0x00000006000e2c82 */ /* 0x000fe80008000000 */
[----:B------:R-:W-:Y:S01]  /*41b0*/  @UP2 UMOV UR13, UR5 ;  /* 0x00000005000d2c82 */ /* 0x000fe20008000000 */
[----:B------:R-:W-:Y:S05]  /*41c0*/  BRA.U !UP0, `(.L_x_76) ;  /* 0x0000000108a47547 */ /* 0x000fea000b800000 */
[----:B------:R-:W-:Y:S02]  /*41d0*/  UIMAD.WIDE.U32 UR18, UR13, UR51, URZ ;  /* 0x000000330d1272a5 */ /* 0x000fe4000f8e00ff */
[----:B------:R-:W-:Y:S02]  /*41e0*/  UIMAD.WIDE.U32 UR26, UR14, UR48, URZ ;  /* 0x000000300e1a72a5 */ /* 0x000fe4000f8e00ff */
[----:B------:R-:W-:Y:S02]  /*41f0*/  USEL UR4, UR31, UR38, !UP5 ;  /* 0x000000261f047287 */ /* 0x000fe4000e800000 */
[----:B------:R-:W-:Y:S02]  /*4200*/  USEL UR7, UR37, UR39, !UP6 ;  /* 0x0000002725077287 */ /* 0x000fe4000f000000 */
[----:B------:R-:W-:Y:S02]  /*4210*/  UIMAD.WIDE.U32 UR8, UR4, UR22, URZ ;  /* 0x00000016040872a5 */ /* 0x000fe4000f8e00ff */
[----:B------:R-:W-:Y:S01]  /*4220*/  UIMAD.WIDE.U32 UR10, UR7, UR22, URZ ;  /* 0x00000016070a72a5 */ /* 0x000fe2000f8e00ff */
[----:B------:R-:W-:Y:S02]  /*4230*/  UMOV UR5, UR19 ;  /* 0x0000001300057c82 */ /* 0x000fe40008000000 */
[----:B------:R-:W-:Y:S03]  /*4240*/  USHF.R.U32.HI UR6, URZ, UR47, UR5 ;  /* 0x0000002fff067299 */ /* 0x000fe60008011605 */
[----:B------:R-:W-:Y:S01]  /*4250*/  UMOV UR5, UR27 ;  /* 0x0000001b00057c82 */ /* 0x000fe20008000000 */
[----:B------:R-:W-:Y:S02]  /*4260*/  USEL UR6, UR13, UR6, !UP5 ;  /* 0x000000060d067287 */ /* 0x000fe4000e800000 */
[----:B------:R-:W-:Y:S03]  /*4270*/  USHF.R.U32.HI UR12, URZ, UR49, UR5 ;  /* 0x00000031ff0c7299 */ /* 0x000fe60008011605 */
[----:B------:R-:W-:Y:S02]  /*4280*/  UMOV UR5, UR9 ;  /* 0x0000000900057c82 */ /* 0x000fe40008000000 */
[----:B------:R-:W-:Y:S03]  /*4290*/  @UP4 USHF.R.U32.HI UR4, URZ, UR23, UR5 ;  /* 0x00000017ff044299 */ /* 0x000fe60008011605 */
[----:B------:R-:W-:Y:S01]  /*42a0*/  UMOV UR5, UR11 ;  /* 0x0000000b00057c82 */ /* 0x000fe20008000000 */
[----:B------:R-:W-:Y:S02]  /*42b0*/  UIMAD UR4, UR45, UR4, URZ ;  /* 0x000000042d0472a4 */ /* 0x000fe4000f8e02ff */
[----:B------:R-:W-:Y:S02]  /*42c0*/  @UP4 USHF.R.U32.HI UR7, URZ, UR23, UR5 ;  /* 0x00000017ff074299 */ /* 0x000fe40008011605 */
[----:B------:R-:W-:Y:S02]  /*42d0*/  UIMAD.WIDE.U32 UR10, UR6, UR22, URZ ;  /* 0x00000016060a72a5 */ /* 0x000fe4000f8e00ff */
[----:B------:R-:W-:Y:S02]  /*42e0*/  USEL UR5, UR14, UR12, !UP6 ;  /* 0x0000000c0e057287 */ /* 0x000fe4000f000000 */
[----:B------:R-:W-:Y:S02]  /*42f0*/  UIMAD UR8, UR45, UR7, URZ ;  /* 0x000000072d0872a4 */ /* 0x000fe4000f8e02ff */
[----:B------:R-:W-:Y:S03]  /*4300*/  UISETP.GE.AND UP0, UPT, UR6, UR4, UPT ;  /* 0x000000040600728c */ /* 0x000fe6000bf06270 */
[----:B------:R-:W-:Y:S01]  /*4310*/  UMOV UR4, UR11 ;  /* 0x0000000b00047c82 */ /* 0x000fe20008000000 */
[----:B------:R-:W-:Y:S02]  /*4320*/  UISETP.GE.OR UP0, UPT, UR5, UR8, UP0 ;  /* 0x000000080500728c */ /* 0x000fe40008706670 */
[----:B------:R-:W-:Y:S02]  /*4330*/  USHF.R.U32.HI UR4, URZ, UR23, UR4 ;  /* 0x00000017ff047299 */ /* 0x000fe40008011604 */
[----:B------:R-:W-:Y:S02]  /*4340*/  UIMAD.WIDE.U32 UR8, UR5, UR22, URZ ;  /* 0x00000016050872a5 */ /* 0x000fe4000f8e00ff */
[----:B------:R-:W-:Y:S04]  /*4350*/  USEL UR10, UR6, UR4, !UP4 ;  /* 0x00000004060a7287 */ /* 0x000fe8000e000000 */
[----:B------:R-:W-:Y:S01]  /*4360*/  UIADD3 UR11, UPT, UPT, -UR10, URZ, URZ ;  /* 0x000000ff0a0b7290 */ /* 0x000fe2000fffe1ff */
[----:B------:R-:W-:Y:S02]  /*4370*/  @!UP0 UMOV UR4, UR9 ;  /* 0x0000000900048c82 */ /* 0x000fe40008000000 */
[----:B------:R-:W-:Y:S02]  /*4380*/  @!UP0 USHF.R.U32.HI UR4, URZ, UR23, UR4 ;  /* 0x00000017ff048299 */ /* 0x000fe40008011604 */
[----:B------:R-:W-:Y:S02]  /*4390*/  UIMAD UR8, UR45, UR11, UR6 ;  /* 0x0000000b2d0872a4 */ /* 0x000fe4000f8e0206 */
[----:B------:R-:W-:Y:S04]  /*43a0*/  @!UP0 USEL UR4, UR5, UR4, !UP4 ;  /* 0x0000000405048287 */ /* 0x000fe8000e000000 */
[----:B------:R-:W-:Y:S02]  /*43b0*/  @!UP0 UIMAD UR7, UR7, UR8, UR4 ;  /* 0x00000008070782a4 */ /* 0x000fe4000f8e0204 */
[----:B------:R-:W-:Y:S02]  /*43c0*/  @!UP0 UIADD3 UR9, UPT, UPT, UR10, -UR4, URZ ;  /* 0x800000040a098290 */ /* 0x000fe4000fffe0ff */
[----:B------:R-:W-:Y:S02]  /*43d0*/  UIADD3 UR8, UPT, UPT, -UR6, URZ, URZ ;  /* 0x000000ff06087290 */ /* 0x000fe4000fffe1ff */
[----:B------:R-:W-:Y:S02]  /*43e0*/  UIADD3 UR4, UPT, UPT, -UR5, URZ, URZ ;  /* 0x000000ff05047290 */ /* 0x000fe4000fffe1ff */
[----:B------:R-:W-:Y:S03]  /*43f0*/  @!UP0 UIMAD UR6, UR9, UR45, UR5 ;  /* 0x0000002d090682a4 */ /* 0x000fe6000f8e0205 */
[----:B------:R-:W-:Y:S01]  /*4400*/  @!UP0 UMOV UR5, UR7 ;  /* 0x0000000700058c82 */ /* 0x000fe20008000000 */
[----:B------:R-:W-:Y:S02]  /*4410*/  UIMAD UR7, UR15, UR4, UR14 ;  /* 0x000000040f0772a4 */ /* 0x000fe4000f8e020e */
[----:B------:R-:W-:Y:S02]  /*4420*/  UIMAD UR4, UR50, UR8, UR13 ;  /* 0x00000008320472a4 */ /* 0x000fe4000f8e020d */
[----:B------:R-:W-:Y:S02]  /*4430*/  UIMAD UR14, UR5, UR15, UR7 ;  /* 0x0000000f050e72a4 */ /* 0x000fe4000f8e0207 */
[----:B------:R-:W-:Y:S11]  /*4440*/  UIMAD UR13, UR6, UR50, UR4 ;  /* 0x00000032060d72a4 */ /* 0x000ff6000f8e0204 */
[----:B------:R-:W-:Y:S01]  /*4450*/  @!UPT UIADD3 URZ, UPT, UPT, URZ, URZ, URZ ;  /* 0x000000fffffff290 */ /* 0x000fe2000fffe0ff */
.L_x_76:
[----:B------:R-:W2:Y:S01]  /*4460*/  @!UP3 LDCU.128 UR8, c[0x0][0xb10] ;  /* 0x00016200ff08b7ac */ /* 0x000ea20008000c00 */
[----:B------:R-:W-:Y:S01]  /*4470*/  IMAD.MOV.U32 R10, RZ, RZ, 0x1 ;  /* 0x00000001ff0a7424 */ /* 0x000fe200078e00ff */
[C---:B----4-:R-:W-:Y:S02]  /*4480*/  ISETP.NE.U32.AND P1, PT, R4.reuse, RZ, PT ;  /* 0x000000ff0400720c */ /* 0x050fe40003f25070 */
[----:B------:R-:W-:Y:S02]  /*4490*/  ISETP.NE.U32.AND P0, PT, R4, RZ, PT ;  /* 0x000000ff0400720c */ /* 0x000fe40003f05070 */
[C---:B------:R-:W-:Y:S01]  /*44a0*/  ISETP.NE.AND.EX P1, PT, R5.reuse, RZ, PT, P1 ;  /* 0x000000ff0500720c */ /* 0x040fe20003f25310 */
[----:B------:R-:W3:Y:S01]  /*44b0*/  @!UP3 LDCU UR5, c[0x0][0xb0c] ;  /* 0x00016180ff05b7ac */ /* 0x000ee20008000800 */
[----:B------:R-:W-:Y:S02]  /*44c0*/  ISETP.NE.AND.EX P0, PT, R5, RZ, PT, P0 ;  /* 0x000000ff0500720c */ /* 0x000fe40003f05300 */
[----:B------:R-:W-:Y:S01]  /*44d0*/  SHF.L.U32 R10, R10, 0x1f, RZ ;  /* 0x0000001f0a0a7819 */ /* 0x000fe200000006ff */
[----:B------:R-:W-:Y:S02]  /*44e0*/  USHF.L.U32 UR43, UR16, 0x7, URZ ;  /* 0x00000007102b7899 */ /* 0x000fe400080006ff */
[----:B------:R-:W-:Y:S02]  /*44f0*/  USHF.L.U32 UR42, UR20, 0x7, URZ ;  /* 0x00000007142a7899 */ /* 0x000fe400080006ff */
[----:B--2---:R-:W-:Y:S07]  /*4500*/  UIMAD.WIDE.U32 UR6, UR14, UR8, URZ ;  /* 0x000000080e0672a5 */ /* 0x004fee000f8e00ff */
[----:B------:R-:W-:Y:S01]  /*4510*/  @!UP3 UMOV UR4, UR7 ;  /* 0x000000070004bc82 */ /* 0x000fe20008000000 */
[----:B---3--:R-:W-:Y:S02]  /*4520*/  @!UP3 UISETP.NE.AND UP0, UPT, UR5, 0x1, UPT ;  /* 0x000000010500b88c */ /* 0x008fe4000bf05270 */
[----:B------:R-:W-:Y:S02]  /*4530*/  @!UP3 USHF.R.U32.HI UR4, URZ, UR9, UR4 ;  /* 0x00000009ff04b299 */ /* 0x000fe40008011604 */
[----:B------:R-:W-:Y:S02]  /*4540*/  UIMAD.WIDE.U32 UR6, UR13, UR11, URZ ;  /* 0x0000000b0d0672a5 */ /* 0x000fe4000f8e00ff */
[----:B------:R-:W-:Y:S02]  /*4550*/  @!UP3 USEL UR8, UR14, UR4, !UP0 ;  /* 0x000000040e08b287 */ /* 0x000fe4000c000000 */
[----:B------:R-:W-:Y:S03]  /*4560*/  @!UP3 UISETP.NE.AND UP0, UPT, UR10, 0x1, UPT ;  /* 0x000000010a00b88c */ /* 0x000fe6000bf05270 */
[----:B------:R-:W-:Y:S02]  /*4570*/  @!UP3 UMOV UR6, UR7 ;  /* 0x000000070006bc82 */ /* 0x000fe40008000000 */
[----:B------:R-:W2:Y:S02]  /*4580*/  @!UP3 LDCU UR4, c[0x0][0xb20] ;  /* 0x00016400ff04b7ac */ /* 0x000ea40008000800 */
[----:B--2---:R-:W-:Y:S04]  /*4590*/  @!UP3 USHF.R.U32.HI UR6, URZ, UR4, UR6 ;  /* 0x00000004ff06b299 */ /* 0x004fe80008011606 */
[----:B------:R-:W-:Y:S04]  /*45a0*/  @!UP3 USEL UR6, UR13, UR6, !UP0 ;  /* 0x000000060d06b287 */ /* 0x000fe8000c000000 */
[----:B------:R-:W-:Y:S02]  /*45b0*/  @!UP3 UIADD3 UR4, UPT, UPT, -UR8, UR6, URZ ;  /* 0x000000060804b290 */ /* 0x000fe4000fffe1ff */
[----:B------:R-:W-:Y:S02]  /*45c0*/  @!UP3 UIADD3 UR6, UPT, UPT, UR8, -UR6, URZ ;  /* 0x800000060806b290 */ /* 0x000fe4000fffe0ff */
[----:B------:R-:W-:Y:S02]  /*45d0*/  @!UP3 UIMAD UR14, UR4, UR5, UR14 ;  /* 0x00000005040eb2a4 */ /* 0x000fe4000f8e020e */
[----:B------:R-:W-:Y:S01]  /*45e0*/  @!UP3 UIMAD UR13, UR6, UR10, UR13 ;  /* 0x0000000a060db2a4 */ /* 0x000fe2000f8e020d */
[----:B------:R-:W-:Y:S11]  /*45f0*/  BRA.U UP1, `(.L_x_77) ;  /* 0x0000000101107547 */ /* 0x000ff6000b800000 */
[----:B------:R-:W-:Y:S04]  /*4600*/  MOV R6, UR46 ;  /* 0x0000002e00067c02 */ /* 0x000fe80008000f00 */
[----:B------:R-:W-:Y:S04]  /*4610*/  SHF.L.U32 R6, R6, 0x1f, RZ ;  /* 0x0000001f06067819 */ /* 0x000fe800000006ff */
[----:B------:R-:W2:Y:S02]  /*4620*/  SYNCS.PHASECHK.TRANS64.TRYWAIT P2, [UR21+0x88], R6 ;  /* 0x00008806ff0075a7 */ /* 0x000ea40008041115 */
[----:B--2---:R-:W-:Y:S05]  /*4630*/  @!P2 BRA `(.L_x_78) ;  /* 0x000000740044a947 */ /* 0x004fea0003800000 */
.L_x_77:
[----:B------:R-:W-:Y:S05]  /*4640*/  @!P1 BRA `(.L_x_79) ;  /* 0x0000000000309947 */ /* 0x000fea0003800000 */
[----:B------:R-:W-:Y:S01]  /*4650*/  ISETP.NE.U32.AND P1, PT, R2, RZ, PT ;  /* 0x000000ff0200720c */ /* 0x000fe20003f25070 */
[----:B------:R-:W2:Y:S01]  /*4660*/  LDCU.64 UR4, c[0x0][0x358] ;  /* 0x00006b00ff0477ac */ /* 0x000ea20008000a00 */
[----:B------:R-:W-:Y:S02]  /*4670*/  IMAD.MOV.U32 R52, RZ, RZ, 0x1 ;  /* 0x00000001ff347424 */ /* 0x000fe400078e00ff */
[----:B------:R-:W-:Y:S11]  /*4680*/  ISETP.NE.AND.EX P1, PT, R3, RZ, PT, P1 ;  /* 0x000000ff0300720c */ /* 0x000ff60003f25310 */
[----:B------:R-:W-:Y:S02]  /*4690*/  @!UPT UIADD3 URZ, UPT, UPT, URZ, URZ, URZ ;  /* 0x000000fffffff290 */ /* 0x000fe4000fffe0ff */
[----:B------:R-:W3:Y:S01]  /*46a0*/  @P1 LDC.64 R8, c[0x0][0x888] ;  /* 0x00022200ff081b82 */ /* 0x000ee20000000a00 */
[----:B-1----:R-:W-:Y:S04]  /*46b0*/  @P1 IMAD R0, R4, UR36, RZ ;  /* 0x0000002404001c24 */ /* 0x002fe8000f8e02ff */
[----:B---3--:R-:W-:Y:S04]  /*46c0*/  @P1 IMAD.WIDE R8, R0, 0x4, R8 ;  /* 0x0000000400081825 */ /* 0x008fe800078e0208 */
[----:B------:R-:W-:Y:S01]  /*46d0*/  HFMA2 R0, -RZ, RZ, 0, 5.9604644775390625e-08 ;  /* 0x00000001ff007431 */ /* 0x000fe200000001ff */
[----:B--2--5:R2:W5:Y:S04]  /*46e0*/  @P1 LDG.E R27, desc[UR4][R8.64] ;  /* 0x00000004081b1981 */ /* 0x024568000c1e1900 */
[----:B------:R-:W-:Y:S01]  /*46f0*/  @!P1 PRMT R52, R0, 0x7610, R52 ;  /* 0x0000761000349816 */ /* 0x000fe20000000034 */
[----:B--2---:R-:W3:Y:S06]  /*4700*/  @!P1 LDC R27, c[0x0][0x880] ;  /* 0x00022000ff1b9b82 */ /* 0x004eec0000000800 */
.L_x_79:
[----:B---3-5:R-:W-:Y:S01]  /*4710*/  @!P0 FSETP.EQ.AND P1, PT, R27, RZ, PT ;  /* 0x000000ff1b00820b */ /* 0x028fe20003f22000 */
[----:B------:R-:W-:Y:S01]  /*4720*/  @!UPT UIADD3 URZ, UPT, UPT, URZ, URZ, URZ ;  /* 0x000000fffffff290 */ /* 0x000fe2000fffe0ff */
[----:B------:R-:W-:Y:S11]  /*4730*/  @!P0 BRA `(.L_x_80) ;  /* 0x0000000000188947 */ /* 0x000ff60003800000 */
[----:B------:R-:W-:Y:S02]  /*4740*/  LOP3.LUT P0, RZ, R52, 0xff, RZ, 0xc0, !PT ;  /* 0x000000ff34ff7812 */ /* 0x000fe4000780c0ff */
[----:B------:R-:W-:Y:S04]  /*4750*/  ISETP.NE.U32.AND P1, PT, R2, RZ, PT ;  /* 0x000000ff0200720c */ /* 0x000fe80003f25070 */
[----:B------:R-:W-:Y:S04]  /*4760*/  ISETP.NE.AND.EX P1, PT, R3, RZ, PT, P1 ;  /* 0x000000ff0300720c */ /* 0x000fe80003f25310 */
[----:B------:R-:W-:Y:S03]  /*4770*/  PLOP3.LUT P1, PT, P1, PT, PT, 0x8, 0x80 ;  /* 0x000000000080781c */ /* 0x000fe60000f2e170 */
[----:B------:R-:W-:Y:S11]  /*4780*/  @P0 FSETP.EQ.AND P1, PT, R27, RZ, PT ;  /* 0x000000ff1b00020b */ /* 0x000ff60003f22000 */
[----:B------:R-:W-:Y:S02]  /*4790*/  @!UPT UIADD3 URZ, UPT, UPT, URZ, URZ, URZ ;  /* 0x000000fffffff290 */ /* 0x000fe4000fffe0ff */
.L_x_80:
[----:B------:R-:W2:Y:S01]  /*47a0*/  SYNCS.PHASECHK.TRANS64.TRYWAIT P2, [UR21+0x60], R10 ;  /* 0x0000600aff0075a7 */ /* 0x000ea20008041115 */
[----:B------:R-:W-:Y:S04]  /*47b0*/  ELECT P0, URZ, PT ;  /* 0x0000000000ff782f */ /* 0x000fe80003800000 */
[----:B------:R-:W-:Y:S11]  /*47c0*/  PLOP3.LUT P1, PT, P1, P0, PT, 0xf2, 0x2f ;  /* 0x00000000002f781c */ /* 0x000ff60000f21e72 */
[----:B------:R-:W-:Y:S02]  /*47d0*/  @!UPT UIADD3 URZ, UPT, UPT, URZ, URZ, URZ ;  /* 0x000000fffffff290 */ /* 0x000fe4000fffe0ff */
[----:B------:R-:W-:Y:S05]  /*47e0*/  @!P1 IADD3 R8, P0, PT, R16, 0x580, RZ ;  /* 0x0000058010089810 */ /* 0x000fea0007f1e0ff */
[----:B-1----:R-:W-:Y:S01]  /*47f0*/  @!P1 IMAD.X R6, RZ, RZ, R17, P0 ;  /* 0x000000ffff069224 */ /* 0x002fe200000e0611 */
[----:B--2---:R-:W-:Y:S07]  /*4800*/  @!P2 BRA `(.L_x_81) ;  /* 0x0000007000e8a947 */ /* 0x004fee0003800000 */
.L_x_204:
[----:B------:R-:W-:Y:S01]  /*4810*/  @!P1 R2UR UR5, R8 ;  /* 0x00000000080592ca */ /* 0x000fe200000e0000 */
[----:B------:R-:W-:Y:S01]  /*4820*/  VOTEU.ALL UP0, P1 ;  /* 0x0000000000ff7886 */ /* 0x000fe20000800000 */
[----:B------:R-:W-:Y:S01]  /*4830*/  @!P1 R2UR UR4, R6 ;  /* 0x00000000060492ca */ /* 0x000fe200000e0000 */
[----:B-1----:R-:W-:Y:S01]  /*4840*/  @!P1 IMAD.MOV.U32 R0, RZ, RZ, 0x2000 ;  /* 0x00002000ff009424 */ /* 0x002fe200078e00ff */
[----:B------:R-:W-:Y:S01]  /*4850*/  UMOV UR8, 0x0 ;  /* 0x0000000000087882 */ /* 0x000fe20000000000 */
[----:B------:R-:W-:Y:S01]  /*4860*/  UMOV UR9, 0x10000000 ;  /* 0x1000000000097882 */ /* 0x000fe20000000000 */
[----:B------:R-:W-:Y:S01]  /*4870*/  @!UP0 UIADD3 UR40, UPT, UPT, UR21, 0x200, URZ ;  /* 0x0000020015288890 */ /* 0x000fe2000fffe0ff */
[----:B------:R-:W-:Y:S01]  /*4880*/  VOTEU.ALL UP0, P1 ;  /* 0x0000000000ff7886 */ /* 0x000fe20000800000 */
[----:B------:R-:W-:Y:S01]  /*4890*/  UMOV UR44, UR36 ;  /* 0x00000024002c7c82 */ /* 0x000fe20008000000 */
[----:B------:R-:W-:Y:S04]  /*48a0*/  UPRMT UR6, UR52, 0x654, UR41 ;  /* 0x0000065434067896 */ /* 0x000fe80008000029 */
[----:B------:R-:W-:Y:S02]  /*48b0*/  IMAD.U32 R8, RZ, RZ, UR5 ;  /* 0x00000005ff087e24 */ /* 0x000fe4000f8e00ff */
[----:B------:R-:W-:Y:S03]  /*48c0*/  IMAD.U32 R9, RZ, RZ, UR4 ;  /* 0x00000004ff097e24 */ /* 0x000fe6000f8e00ff */
[----:B------:R-:W-:Y:S02]  /*48d0*/  @!P1 R2UR UR4, R8 ;  /* 0x00000000080492ca */ /* 0x000fe400000e0000 */
[----:B------:R-:W-:Y:S02]  /*48e0*/  @!P1 R2UR UR5, R9 ;  /* 0x00000000090592ca */ /* 0x000fe400000e0000 */
[----:B------:R-:W-:Y:S05]  /*48f0*/  @!P1 IADD3 R8, P0, PT, R16, 0x580, RZ ;  /* 0x0000058010089810 */ /* 0x000fea0007f1e0ff */
[----:B------:R-:W-:Y:S06]  /*4900*/  @!P1 IMAD.X R6, RZ, RZ, R17, P0 ;  /* 0x000000ffff069224 */ /* 0x000fec00000e0611 */
[----:B------:R1:W-:Y:S01]  /*4910*/  @!UP0 UTMALDG.3D [UR40], [UR4], desc[UR8] ;  /* 0x00000828040085b4 */ /* 0x0003e20008011000 */
[----:B------:R1:W-:Y:S01]  /*4920*/  @!P1 SYNCS.ARRIVE.TRANS64.RED.A0TR RZ, [UR21+0x40], R0 ;  /* 0x00004000ffff99a7 */ /* 0x0003e20008300415 */
[----:B------:R-:W-:Y:S01]  /*4930*/  SYNCS.ARRIVE.TRANS64.RED.A1T0 RZ, [UR6], RZ ;  /* 0x000000ffffff79a7 */ /* 0x000fe20008100406 */
[----:B------:R-:W2:Y:S02]  /*4940*/  SYNCS.PHASECHK.TRANS64.TRYWAIT P2, [UR21+0x68], R10 ;  /* 0x0000680aff0075a7 */ /* 0x000ea40008041115 */
[----:B-12---:R-:W-:Y:S05]  /*4950*/  @!P2 BRA `(.L_x_82) ;  /* 0x0000007000aca947 */ /* 0x006fea0003800000 */
.L_x_206:
[----:B------:R-:W-:Y:S01]  /*4960*/  @!P1 R2UR UR5, R8 ;  /* 0x00000000080592ca */ /* 0x000fe200000e0000 */
[----:B------:R-:W-:Y:S01]  /*4970*/  VOTEU.ALL UP0, P1 ;  /* 0x0000000000ff7886 */ /* 0x000fe20000800000 */
[----:B------:R-:W-:Y:S01]  /*4980*/  @!P1 R2UR UR4, R6 ;  /* 0x00000000060492ca */ /* 0x000fe200000e0000 */
[----:B-1----:R-:W-:Y:S01]  /*4990*/  @!P1 IMAD.MOV.U32 R0, RZ, RZ, 0x2000 ;  /* 0x00002000ff009424 */ /* 0x002fe200078e00ff */
[----:B------:R-:W-:Y:S01]  /*49a0*/  UMOV UR8, 0x0 ;  /* 0x0000000000087882 */ /* 0x000fe20000000000 */
[----:B------:R-:W-:Y:S01]  /*49b0*/  UMOV UR9, 0x10000000 ;  /* 0x1000000000097882 */ /* 0x000fe20000000000 */
[----:B------:R-:W-:Y:S02]  /*49c0*/  @!UP0 UIADD3 UR34, UPT, UPT, UR42, 0x10, URZ ;  /* 0x000000102a228890 */ /* 0x000fe4000fffe0ff */
[----:B------:R-:W-:Y:S01]  /*49d0*/  @!UP0 UIADD3 UR32, UPT, UPT, UR21, 0x2200, URZ ;  /* 0x0000220015208890 */ /* 0x000fe2000fffe0ff */
[----:B------:R-:W-:Y:S01]  /*49e0*/  VOTEU.ALL UP0, P1 ;  /* 0x0000000000ff7886 */ /* 0x000fe20000800000 */
[----:B------:R-:W-:Y:S01]  /*49f0*/  UMOV UR35, UR43 ;  /* 0x0000002b00237c82 */ /* 0x000fe20008000000 */
[----:B------:R-:W-:Y:S02]  /*4a00*/  UPRMT UR7, UR52, 0x654, UR33 ;  /* 0x0000065434077896 */ /* 0x000fe40008000021 */
        /* <DEDUP_REMOVED lines=11> */
.L_x_208:
        /* <DEDUP_REMOVED lines=10> */
[----:B------:R-:W-:Y:S02]  /*4b60*/  UMOV UR28, UR36 ;  /* 0x00000024001c7c82 */ /* 0x000fe40008000000 */
[----:B------:R-:W-:Y:S01]  /*4b70*/  IMAD.U32 R8, RZ, RZ, UR5 ;  /* 0x00000005ff087e24 */ /* 0x000fe2000f8e00ff */
[----:B------:R-:W-:Y:S01]  /*4b80*/  UPRMT UR29, UR52, 0x654, UR25 ;  /* 0x00000654341d7896 */ /* 0x000fe20008000019 */
        /* <DEDUP_REMOVED lines=10> */
.L_x_210:
        /* <DEDUP_REMOVED lines=16> */
[----:B------:R-:W-:Y:S02]  /*4d30*/  SHF.L.U32 R9, RZ, 0x1f, RZ ;  /* 0x0000001fff097819 */ /* 0x000fe400000006ff */
[----:B------:R-:W-:Y:S05]  /*4d40*/  @!P1 IADD3 R8, P0, PT, R16, 0x580, RZ ;  /* 0x0000058010089810 */ /* 0x000fea0007f1e0ff */
[----:B------:R-:W-:Y:S04]  /*4d50*/  @!P1 IMAD.X R6, RZ, RZ, R17, P0 ;  /* 0x000000ffff069224 */ /* 0x000fe800000e0611 */
[----:B------:R1:W-:Y:S01]  /*4d60*/  @!UP0 UTMALDG.3D [UR16], [UR4], desc[UR8] ;  /* 0x00000810040085b4 */ /* 0x0003e20008011000 */
[----:B------:R1:W-:Y:S01]  /*4d70*/  @!P1 SYNCS.ARRIVE.TRANS64.RED.A0TR RZ, [UR21+0x58], R0 ;  /* 0x00005800ffff99a7 */ /* 0x0003e20008300415 */
[----:B------:R-:W-:Y:S01]  /*4d80*/  SYNCS.ARRIVE.TRANS64.RED.A1T0 RZ, [UR24], RZ ;  /* 0x000000ffffff79a7 */ /* 0x000fe20008100418 */
[----:B------:R-:W2:Y:S02]  /*4d90*/  SYNCS.PHASECHK.TRANS64.TRYWAIT P2, [UR21+0x60], R9 ;  /* 0x00006009ff0075a7 */ /* 0x000ea40008041115 */
[----:B-12---:R-:W-:Y:S05]  /*4da0*/  @!P2 BRA `(.L_x_85) ;  /* 0x0000006c00e0a947 */ /* 0x006fea0003800000 */
.L_x_212:
[----:B------:R-:W-:Y:S01]  /*4db0*/  @!P1 R2UR UR5, R8 ;  /* 0x00000000080592ca */ /* 0x000fe200000e0000 */
[----:B------:R-:W-:Y:S01]  /*4dc0*/  VOTEU.ALL UP0, P1 ;  /* 0x0000000000ff7886 */ /* 0x000fe20000800000 */
[----:B------:R-:W-:Y:S01]  /*4dd0*/  @!P1 R2UR UR4, R6 ;  /* 0x00000000060492ca */ /* 0x000fe200000e0000 */
[----:B-1----:R-:W-:Y:S01]  /*4de0*/  @!P1 IMAD.MOV.U32 R0, RZ, RZ, 0x2000 ;  /* 0x00002000ff009424 */ /* 0x002fe200078e00ff */
[----:B------:R-:W-:Y:S01]  /*4df0*/  UMOV UR18, 0x0 ;  /* 0x0000000000127882 */ /* 0x000fe20000000000 */
[----:B------:R-:W-:Y:S01]  /*4e00*/  UMOV UR19, 0x10000000 ;  /* 0x1000000000137882 */ /* 0x000fe20000000000 */
[----:B------:R-:W-:Y:S01]  /*4e10*/  @!UP0 UIADD3 UR10, UPT, UPT, UR42, 0x40, URZ ;  /* 0x000000402a0a8890 */ /* 0x000fe2000fffe0ff */
[----:B------:R-:W-:Y:S01]  /*4e20*/  @!P1 IADD3 R8, P0, PT, R16, 0x580, RZ ;  /* 0x0000058010089810 */ /* 0x000fe20007f1e0ff */
[----:B------:R-:W-:Y:S01]  /*4e30*/  @!UP0 UIADD3 UR8, UPT, UPT, UR21, 0x200, URZ ;  /* 0x0000020015088890 */ /* 0x000fe2000fffe0ff */
[----:B------:R-:W-:Y:S01]  /*4e40*/  VOTEU.ALL UP0, P1 ;  /* 0x0000000000ff7886 */ /* 0x000fe20000800000 */
[----:B------:R-:W-:Y:S01]  /*4e50*/  UMOV UR9, UR41 ;  /* 0x0000002900097c82 */ /* 0x000fe20008000000 */
[----:B------:R-:W-:Y:S02]  /*4e60*/  UMOV UR11, UR43 ;  /* 0x0000002b000b7c82 */ /* 0x000fe40008000000 */
[----:B------:R-:W-:Y:S01]  /*4e70*/  IMAD.U32 R18, RZ, RZ, UR5 ;  /* 0x00000005ff127e24 */ /* 0x000fe2000f8e00ff */
[----:B------:R-:W-:Y:S01]  /*4e80*/  UMOV UR12, UR36 ;  /* 0x00000024000c7c82 */ /* 0x000fe20008000000 */
[----:B------:R-:W-:Y:S02]  /*4e90*/  IMAD.U32 R19, RZ, RZ, UR4 ;  /* 0x00000004ff137e24 */ /* 0x000fe4000f8e00ff */
[----:B------:R-:W-:Y:S01]  /*4ea0*/  @!P1 IMAD.X R6, RZ, RZ, R17, P0 ;  /* 0x000000ffff069224 */ /* 0x000fe200000e0611 */
[----:B------:R-:W-:Y:S02]  /*4eb0*/  @!P1 R2UR UR4, R18 ;  /* 0x00000000120492ca */ /* 0x000fe400000e0000 */
[----:B------:R-:W-:Y:S11]  /*4ec0*/  @!P1 R2UR UR5, R19 ;  /* 0x00000000130592ca */ /* 0x000ff600000e0000 */
[----:B------:R-:W-:Y:S02]  /*4ed0*/  @!UPT UIADD3 URZ, UPT, UPT, URZ, URZ, URZ ;  /* 0x000000fffffff290 */ /* 0x000fe4000fffe0ff */
[----:B------:R1:W-:Y:S01]  /*4ee0*/  @!UP0 UTMALDG.3D [UR8], [UR4], desc[UR18] ;  /* 0x00001208040085b4 */ /* 0x0003e20008011000 */
[----:B------:R1:W-:Y:S01]  /*4ef0*/  @!P1 SYNCS.ARRIVE.TRANS64.RED.A0TR RZ, [UR21+0x40], R0 ;  /* 0x00004000ffff99a7 */ /* 0x0003e20008300415 */
[----:B------:R-:W-:Y:S01]  /*4f00*/  SYNCS.ARRIVE.TRANS64.RED.A1T0 RZ, [UR6], RZ ;  /* 0x000000ffffff79a7 */ /* 0x000fe20008100406 */
[----:B------:R-:W2:Y:S02]  /*4f10*/  SYNCS.PHASECHK.TRANS64.TRYWAIT P2, [UR21+0x68], R9 ;  /* 0x00006809ff0075a7 */ /* 0x000ea40008041115 */
[----:B-12---:R-:W-:Y:S05]  /*4f20*/  @!P2 BRA `(.L_x_86) ;  /* 0x0000006c0098a947 */ /* 0x006fea0003800000 */
.L_x_214:
        /* <DEDUP_REMOVED lines=24> */
.L_x_216:
[----:B------:R-:W-:Y:S01]  /*50b0*/  @!P1 R2UR UR5, R8 ;  /* 0x00000000080592ca */ /* 0x000fe200000e0000 */
[----:B------:R-:W-:Y:S01]  /*50c0*/  VOTEU.ALL UP0, P1 ;  /* 0x0000000000ff7886 */ /* 0x000fe20000800000 */
[----:B------:R-:W-:Y:S01]  /*50d0*/  @!P1 R2UR UR4, R6 ;  /* 0x00000000060492ca */ /* 0x000fe200000e0000 */
[----:B-1----:R-:W-:Y:S01]  /*50e0*/  @!P1 IMAD.MOV.U32 R0, RZ, RZ, 0x2000 ;  /* 0x00002000ff009424 */ /* 0x002fe200078e00ff */
[----:B------:R-:W-:Y:S01]  /*50f0*/  UMOV UR6, 0x0 ;  /* 0x0000000000067882 */ /* 0x000fe20000000000 */
[----:B------:R-:W-:Y:S01]  /*5100*/  UMOV UR7, 0x10000000 ;  /* 0x1000000000077882 */ /* 0x000fe20000000000 */
[----:B------:R-:W-:Y:S01]  /*5110*/  @!UP0 UIADD3 UR10, UPT, UPT, UR42, 0x60, URZ ;  /* 0x000000602a0a8890 */ /* 0x000fe2000fffe0ff */
[----:B------:R-:W-:Y:S01]  /*5120*/  VIADD R14, R14, 0x1 ;  /* 0x000000010e0e7836 */ /* 0x000fe20000000000 */
[----:B------:R-:W-:Y:S01]  /*5130*/  @!UP0 UIADD3 UR8, UPT, UPT, UR21, 0x4200, URZ ;  /* 0x0000420015088890 */ /* 0x000fe2000fffe0ff */
[----:B------:R-:W-:Y:S01]  /*5140*/  VOTEU.ALL UP0, P1 ;  /* 0x0000000000ff7886 */ /* 0x000fe20000800000 */
[----:B------:R-:W-:Y:S01]  /*5150*/  UMOV UR9, UR25 ;  /* 0x0000001900097c82 */ /* 0x000fe20008000000 */
[----:B------:R-:W-:Y:S02]  /*5160*/  UMOV UR11, UR43 ;  /* 0x0000002b000b7c82 */ /* 0x000fe40008000000 */
[----:B------:R-:W-:Y:S01]  /*5170*/  IMAD.U32 R18, RZ, RZ, UR5 ;  /* 0x00000005ff127e24 */ /* 0x000fe2000f8e00ff */
[----:B------:R-:W-:Y:S01]  /*5180*/  UMOV UR12, UR36 ;  /* 0x00000024000c7c82 */ /* 0x000fe20008000000 */
[----:B------:R-:W-:Y:S03]  /*5190*/  IMAD.U32 R19, RZ, RZ, UR4 ;  /* 0x00000004ff137e24 */ /* 0x000fe6000f8e00ff */
        /* <DEDUP_REMOVED lines=8> */
.L_x_218:
[----:B------:R-:W-:Y:S01]  /*5220*/  @!P1 IADD3 R6, P0, PT, R16, 0x580, RZ ;  /* 0x0000058010069810 */ /* 0x000fe20007f1e0ff */
[----:B------:R-:W-:Y:S01]  /*5230*/  VOTEU.ALL UP0, P1 ;  /* 0x0000000000ff7886 */ /* 0x000fe20000800000 */
[----:B------:R-:W-:Y:S01]  /*5240*/  UMOV UR6, 0x0 ;  /* 0x0000000000067882 */ /* 0x000fe20000000000 */
[----:B------:R-:W-:Y:S01]  /*5250*/  UMOV UR7, 0x10000000 ;  /* 0x1000000000077882 */ /* 0x000fe20000000000 */
[----:B------:R-:W-:Y:S01]  /*5260*/  @!P1 R2UR UR5, R6 ;  /* 0x00000000060592ca */ /* 0x000fe200000e0000 */
[----:B-1----:R-:W-:Y:S01]  /*5270*/  @!P1 IMAD.X R0, RZ, RZ, R17, P0 ;  /* 0x000000ffff009224 */ /* 0x002fe200000e0611 */
[----:B------:R-:W-:Y:S01]  /*5280*/  @!UP0 UIADD3 UR10, UPT, UPT, UR42, 0x70, URZ ;  /* 0x000000702a0a8890 */ /* 0x000fe2000fffe0ff */
[----:B------:R-:W-:Y:S01]  /*5290*/  R2UR UR18, R54 ;  /* 0x00000000361272ca */ /* 0x000fe200000e0000 */
[----:B------:R-:W-:Y:S01]  /*52a0*/  @!UP0 UIADD3 UR8, UPT, UPT, UR21, 0x6200, URZ ;  /* 0x0000620015088890 */ /* 0x000fe2000fffe0ff */
[----:B------:R-:W-:Y:S01]  /*52b0*/  R2UR UR16, R55 ;  /* 0x00000000371072ca */ /* 0x000fe200000e0000 */
[----:B------:R-:W-:Y:S01]  /*52c0*/  VOTEU.ALL UP0, P1 ;  /* 0x0000000000ff7886 */ /* 0x000fe20000800000 */
[----:B------:R-:W-:Y:S01]  /*52d0*/  @!P1 R2UR UR4, R0 ;  /* 0x00000000000492ca */ /* 0x000fe200000e0000 */
[----:B------:R-:W-:Y:S01]  /*52e0*/  UMOV UR9, UR17 ;  /* 0x0000001100097c82 */ /* 0x000fe20008000000 */
[----:B------:R-:W-:Y:S01]  /*52f0*/  UMOV UR11, UR43 ;  /* 0x0000002b000b7c82 */ /* 0x000fe20008000000 */
[----:B------:R-:W-:Y:S01]  /*5300*/  UMOV UR12, UR36 ;  /* 0x00000024000c7c82 */ /* 0x000fe20008000000 */
[C---:B------:R-:W-:Y:S01]  /*5310*/  ISETP.NE.AND P0, PT, R14.reuse, 0x2, PT ;  /* 0x000000020e00780c */ /* 0x040fe20003f05270 */
[----:B------:R-:W-:Y:S01]  /*5320*/  UPLOP3.LUT UP1, UPT, UPT, UPT, UPT, 0x80, 0x8 ;  /* 0x000000000008789c */ /* 0x000fe20003f2f070 */
[----:B------:R-:W-:Y:S01]  /*5330*/  IMAD.U32 R8, RZ, RZ, UR5 ;  /* 0x00000005ff087e24 */ /* 0x000fe2000f8e00ff */
[----:B------:R-:W-:Y:S01]  /*5340*/  UMOV UR36, UR30 ;  /* 0x0000001e00247c82 */ /* 0x000fe20008000000 */
[----:B------:R-:W-:Y:S01]  /*5350*/  SEL R0, RZ, 0x1, P0 ;  /* 0x00000001ff007807 */ /* 0x000fe20000000000 */
[----:B------:R-:W-:Y:S01]  /*5360*/  UIADD3 UR20, UPT, UPT, UR13, UR18, URZ ;  /* 0x000000120d147290 */ /* 0x000fe2000fffe0ff */
[----:B------:R-:W-:Y:S01]  /*5370*/  SEL R14, R14, RZ, P0 ;  /* 0x000000ff0e0e7207 */ /* 0x000fe20000000000 */
[----:B------:R-:W-:Y:S01]  /*5380*/  UIADD3 UR16, UPT, UPT, UR14, UR16, URZ ;  /* 0x000000100e107290 */ /* 0x000fe2000fffe0ff */
[----:B------:R-:W-:Y:S01]  /*5390*/  LOP3.LUT R13, R13, R0, RZ, 0x3c, !PT ;  /* 0x000000000d0d7212 */ /* 0x000fe200078e3cff */
[----:B------:R-:W-:Y:S01]  /*53a0*/  IMAD.U32 R9, RZ, RZ, UR4 ;  /* 0x00000004ff097e24 */ /* 0x000fe2000f8e00ff */
[----:B------:R-:W-:Y:S04]  /*53b0*/  @!P1 R2UR UR4, R8 ;  /* 0x00000000080492ca */ /* 0x000fe800000e0000 */
[----:B------:R-:W-:Y:S11]  /*53c0*/  @!P1 R2UR UR5, R9 ;  /* 0x00000000090592ca */ /* 0x000ff600000e0000 */
[----:B------:R-:W-:Y:S02]  /*53d0*/  @!UPT UIADD3 URZ, UPT, UPT, URZ, URZ, URZ ;  /* 0x000000fffffff290 */ /* 0x000fe4000fffe0ff */
[----:B------:R2:W-:Y:S01]  /*53e0*/  @!UP0 UTMALDG.3D [UR8], [UR4], desc[UR6] ;  /* 0x00000608040085b4 */ /* 0x0005e20008011000 */
[----:B------:R2:W-:Y:S01]  /*53f0*/  @!P1 SYNCS.ARRIVE.TRANS64.RED.A0TR RZ, [UR21+0x58], R7 ;  /* 0x00005807ffff99a7 */ /* 0x0005e20008300415 */
[----:B------:R-:W-:Y:S01]  /*5400*/  SYNCS.ARRIVE.TRANS64.RED.A1T0 RZ, [UR24], RZ ;  /* 0x000000ffffff79a7 */ /* 0x000fe20008100418 */
[----:B------:R-:W-:Y:S05]  /*5410*/  BRA.U UP2, `(.L_x_89) ;  /* 0xffffffe902f07547 */ /* 0x000fea000b83ffff */
[----:B------:R-:W1:Y:S02]  /*5420*/  SYNCS.PHASECHK.TRANS64.TRYWAIT P0, [UR21+0x60], R10 ;  /* 0x0000600aff0075a7 */ /* 0x000e640008001115 */
[----:B-1----:R-:W-:Y:S05]  /*5430*/  @!P0 BRA `(.L_x_90) ;  /* 0x00000068009c8947 */ /* 0x002fea0003800000 */
.L_x_220:
[----:B------:R-:W3:Y:S02]  /*5440*/  SYNCS.PHASECHK.TRANS64.TRYWAIT P0, [UR21+0x68], R10 ;  /* 0x0000680aff0075a7 */ /* 0x000ee40008001115 */
[----:B---3--:R-:W-:Y:S05]  /*5450*/  @!P0 BRA `(.L_x_91) ;  /* 0x0000006800ac8947 */ /* 0x008fea0003800000 */
.L_x_222:
[----:B------:R-:W3:Y:S01]  /*5460*/  SYNCS.PHASECHK.TRANS64.TRYWAIT P0, [UR21+0x70], R10 ;  /* 0x0000700aff0075a7 */ /* 0x000ee20008001115 */
[----:B-1----:R-:W-:Y:S01]  /*5470*/  HFMA2 R0, -RZ, RZ, 0, 5.9604644775390625e-08 ;  /* 0x00000001ff007431 */ /* 0x002fe200000001ff */
[----:B---3--:R-:W-:Y:S06]  /*5480*/  @!P0 BRA `(.L_x_92) ;  /* 0x0000006800b88947 */ /* 0x008fec0003800000 */
.L_x_224:
[----:B-1----:R-:W-:Y:S02]  /*5490*/  MOV R2, UR21 ;  /* 0x0000001500027c02 */ /* 0x002fe40008000f00 */
[----:B------:R-:W-:-:S07]  /*54a0*/  SHF.L.U32 R0, R0, 0x1f, RZ ;  /* 0x0000001f00007819 */ /* 0x000fce00000006ff */
.L_x_93:
[----:B-1----:R1:W3:Y:S02]  /*54b0*/  SYNCS.PHASECHK.TRANS64.TRYWAIT P0, [R2+URZ+0x78], R0 ;  /* 0x00007800020075a7 */ /* 0x0022e400080011ff */
[----:B---3--:R-:W-:Y:S05]  /*54c0*/  @!P0 NANOSLEEP.SYNCS 0x989680 ;  /* 0x009896800000895d */ /* 0x008fea0003900000 */
[----:B------:R-:W3:Y:S02]  /*54d0*/  @!P0 SYNCS.PHASECHK.TRANS64 P0, [R2+URZ+0x78], R0 ;  /* 0x00007800020085a7 */ /* 0x000ee400080010ff */
[----:B--23--:R-:W-:Y:S05]  /*54e0*/  @P0 EXIT ;  /* 0x000000000000094d */ /* 0x00cfea0003800000 */
[----:B------:R-:W-:Y:S05]  /*54f0*/  BRA `(.L_x_93) ;  /* 0xfffffffc00ec7947 */ /* 0x000fea000383ffff */
.L_x_74:
[----:B------:R-:W-:-:S06]  /*5500*/  UISETP.GE.AND UP0, UPT, UR17, 0x4, UPT ;  /* 0x000000041100788c */ /* 0x000fcc000bf06270 */
[----:B------:R-:W-:-:S13]  /*5510*/  PLOP3.LUT P0, PT, PT, PT, UP0, 0x80, 0x8 ;  /* 0x000000000008781c */ /* 0x000fda0003f0f008 */
[----:B------:R-:W-:Y:S05]  /*5520*/  @!P0 EXIT ;  /* 0x000000000000894d */ /* 0x000fea0003800000 */
[----:B------:R-:W-:Y:S01]  /*5530*/  BAR.SYNC.DEFER_BLOCKING 0x6, 0xa0 ;  /* 0x0182800000007b1d */ /* 0x000fe20000010000 */
[C---:B------:R-:W-:Y:S01]  /*5540*/  IMAD.SHL.U32 R2, R66.reuse, 0x10, RZ ;  /* 0x0000001042027824 */ /* 0x040fe200078e00ff */
[C---:B------:R-:W-:Y:S01]  /*5550*/  SHF.L.U32 R23, R66.reuse, 0x10, RZ ;  /* 0x0000001042177819 */ /* 0x040fe200000006ff */
[C---:B------:R-:W-:Y:S01]  /*5560*/  IMAD.SHL.U32 R65, R66.reuse, 0x2, RZ ;  /* 0x0000000242417824 */ /* 0x040fe200078e00ff */
[----:B------:R-:W-:Y:S01]  /*5570*/  LOP3.LUT R67, R66, 0x60, RZ, 0xc0, !PT ;  /* 0x0000006042437812 */ /* 0x000fe200078ec0ff */
[----:B------:R-:W-:Y:S01]  /*5580*/  HFMA2 R61, -RZ, RZ, 0, 0 ;  /* 0x00000000ff3d7431 */ /* 0x000fe200000001ff */
[----:B------:R-:W-:Y:S02]  /*5590*/  UMOV UR43, 0x400 ;  /* 0x00000400002b7882 */ /* 0x000fe40000000000 */
[----:B------:R-:W1:Y:S01]  /*55a0*/  LDC.64 R50, c[0x0][0x8b0] ;  /* 0x00022c00ff327b82 */ /* 0x000e620000000a00 */
[----:B------:R-:W-:Y:S01]  /*55b0*/  ULEA UR43, UR52, UR43, 0x18 ;  /* 0x0000002b342b7291 */ /* 0x000fe2000f8ec0ff */
[----:B------:R-:W-:Y:S01]  /*55c0*/  LOP3.LUT R3, R2, 0x60, RZ, 0xc0, !PT ;  /* 0x0000006002037812 */ /* 0x000fe200078ec0ff */
[----:B------:R-:W2:Y:S01]  /*55d0*/  LDCU.64 UR6, c[0x0][0x890] ;  /* 0x00011200ff0677ac */ /* 0x000ea20008000a00 */
[C---:B------:R-:W-:Y:S01]  /*55e0*/  LOP3.LUT R64, R66.reuse, 0x2, RZ, 0xc0, !PT ;  /* 0x0000000242407812 */ /* 0x040fe200078ec0ff */
[----:B------:R-:W-:Y:S01]  /*55f0*/  IMAD.MOV.U32 R22, RZ, RZ, RZ ;  /* 0x000000ffff167224 */ /* 0x000fe200078e00ff */
[----:B------:R-:W-:Y:S01]  /*5600*/  LOP3.LUT R65, R3, 0xc, R65, 0xf8, !PT ;  /* 0x0000000c03417812 */ /* 0x000fe200078ef841 */
[----:B------:R-:W-:Y:S01]  /*5610*/  UIADD3 UR4, UPT, UPT, UR43, 0x200, URZ ;  /* 0x000002002b047890 */ /* 0x000fe2000fffe0ff */
[----:B------:R-:W3:Y:S01]  /*5620*/  LDC.64 R48, c[0x0][0x8a8] ;  /* 0x00022a00ff307b82 */ /* 0x000ee20000000a00 */
[----:B------:R-:W-:Y:S01]  /*5630*/  LOP3.LUT R23, R23, 0x600000, RZ, 0xc0, !PT ;  /* 0x0060000017177812 */ /* 0x000fe200078ec0ff */
[----:B------:R-:W-:Y:S01]  /*5640*/  IMAD.MOV.U32 R59, RZ, RZ, RZ ;  /* 0x000000ffff3b7224 */ /* 0x000fe200078e00ff */
[----:B------:R-:W-:Y:S01]  /*5650*/  LOP3.LUT R65, R65, 0x790, R2, 0xf8, !PT ;  /* 0x0000079041417812 */ /* 0x000fe200078ef802 */
[----:B------:R-:W4:Y:S01]  /*5660*/  LDCU UR63, c[0x0][0x370] ;  /* 0x00006e00ff3f77ac */ /* 0x000f220008000800 */
[----:B------:R-:W-:Y:S01]  /*5670*/  IMAD.U32 R57, RZ, RZ, UR4 ;  /* 0x00000004ff397e24 */ /* 0x000fe2000f8e00ff */
[----:B------:R-:W-:-:S02]  /*5680*/  LOP3.LUT R66, R66, 0x4, RZ, 0xc0, !PT ;  /* 0x0000000442427812 */ /* 0x000fc400078ec0ff */
[----:B------:R-:W-:Y:S01]  /*5690*/  MOV R62, RZ ;  /* 0x000000ff003e7202 */ /* 0x000fe20000000f00 */
[----:B------:R-:W4:Y:S01]  /*56a0*/  LDS R0, [UR43+0x140] ;  /* 0x0001402bff007984 */ /* 0x000f220008000800 */
[----:B------:R-:W-:Y:S01]  /*56b0*/  LEA R65, R65, R57, 0x2 ;  /* 0x0000003941417211 */ /* 0x000fe200078e10ff */
[----:B------:R-:W1:Y:S01]  /*56c0*/  LDCU.64 UR54, c[0x0][0x348] ;  /* 0x00006900ff3677ac */ /* 0x000e620008000a00 */
[----:B--2---:R-:W-:Y:S01]  /*56d0*/  IMAD.U32 R69, RZ, RZ, UR6 ;  /* 0x00000006ff457e24 */ /* 0x004fe2000f8e00ff */
[----:B------:R-:W-:Y:S02]  /*56e0*/  MOV R68, UR7 ;  /* 0x0000000700447c02 */ /* 0x000fe40008000f00 */
[--C-:B------:R-:W-:Y:S01]  /*56f0*/  IMAD R64, R64, -0x10, R65.reuse ;  /* 0xfffffff040407824 */ /* 0x100fe200078e0241 */
[----:B------:R-:W2:Y:S01]  /*5700*/  LDCU UR42, c[0x0][0xb0c] ;  /* 0x00016180ff2a77ac */ /* 0x000ea20008000800 */
[----:B------:R-:W-:Y:S01]  /*5710*/  IMAD R63, R66, -0x10, R65 ;  /* 0xfffffff0423f7824 */ /* 0x000fe200078e0241 */
[----:B------:R-:W1:Y:S01]  /*5720*/  LDCU UR39, c[0x0][0xb30] ;  /* 0x00016600ff2777ac */ /* 0x000e620008000800 */
[----:B------:R-:W1:Y:S01]  /*5730*/  LDCU.64 UR60, c[0x0][0x888] ;  /* 0x00011100ff3c77ac */ /* 0x000e620008000a00 */
[----:B------:R-:W1:Y:S01]  /*5740*/  LDCU.64 UR40, c[0x0][0xb28] ;  /* 0x00016500ff2877ac */ /* 0x000e620008000a00 */
[----:B------:R-:W1:Y:S01]  /*5750*/  LDCU.128 UR56, c[0x0][0xb10] ;  /* 0x00016200ff3877ac */ /* 0x000e620008000c00 */
[----:B------:R-:W1:Y:S01]  /*5760*/  LDCU UR62, c[0x0][0x374] ;  /* 0x00006e80ff3e77ac */ /* 0x000e620008000800 */
[----:B------:R-:W-:Y:S01]  /*5770*/  UMOV UR53, URZ ;  /* 0x000000ff00357c82 */ /* 0x000fe20008000000 */
[----:B------:R-:W-:Y:S01]  /*5780*/  UMOV UR47, URZ ;  /* 0x000000ff002f7c82 */ /* 0x000fe20008000000 */
[----:B-1234-:R-:W-:-:S07]  /*5790*/  IMAD.IADD R23, R0, 0x1, R23 ;  /* 0x0000000100177824 */ /* 0x01efce00078e0217 */
.L_x_169:
[----:B------:R-:W-:Y:S02]  /*57a0*/  LEA R0, R59, UR43, 0x3 ;  /* 0x0000002b3b007c11 */ /* 0x000fe4000f8e18ff */
[----:B------:R-:W-:Y:S02]  /*57b0*/  SHF.L.U32 R2, R61, 0x1f, RZ ;  /* 0x0000001f3d027819 */ /* 0x000fe400000006ff */
[----:B-1----:R-:W-:Y:S02]  /*57c0*/  LEA R4, R59, UR43, 0x4 ;  /* 0x0000002b3b047c11 */ /* 0x002fe4000f8e20ff */
[----:B------:R-:W1:Y:S02]  /*57d0*/  SYNCS.PHASECHK.TRANS64.TRYWAIT P0, [R0+URZ+0x90], R2 ;  /* 0x00009002000075a7 */ /* 0x000e6400080011ff */
[----:B-1-3--:R-:W-:Y:S05]  /*57e0*/  @!P0 BRA `(.L_x_94) ;  /* 0x0000006400f88947 */ /* 0x00afea0003800000 */
.L_x_225:
[----:B------:R-:W-:Y:S01]  /*57f0*/  R2UR UR7, R70 ;  /* 0x00000000460772ca */ /* 0x000fe200000e0000 */
[----:B------:R-:W2:Y:S01]  /*5800*/  LDS.128 R4, [R4+0x120] ;  /* 0x0001200004047984 */ /* 0x000ea20000000c00 */
[----:B-1----:R-:W-:Y:S01]  /*5810*/  VIADD R0, R0, 0xa0 ;  /* 0x000000a000007836 */ /* 0x002fe20000000000 */
[----:B------:R-:W-:Y:S04]  /*5820*/  UISETP.GE.AND UP0, UPT, UR45, 0x1, UPT ;  /* 0x000000012d00788c */ /* 0x000fe8000bf06270 */
[----:B------:R-:W-:Y:S01]  /*5830*/  PRMT R0, RZ, 0x654, R0 ;  /* 0x00000654ff007816 */ /* 0x000fe20000000000 */
[----:B------:R-:W-:Y:S01]  /*5840*/  @!PT LDS RZ, [RZ] ;  /* 0x00000000fffff984 */ /* 0x000fe20000000800 */
[----:B------:R-:W-:Y:S01]  /*5850*/  @!PT LDS RZ, [RZ] ;  /* 0x00000000fffff984 */ /* 0x000fe20000000800 */
[----:B------:R-:W-:Y:S01]  /*5860*/  @!PT LDS RZ, [RZ] ;  /* 0x00000000fffff984 */ /* 0x000fe20000000800 */
[----:B------:R-:W-:Y:S01]  /*5870*/  @!PT LDS RZ, [RZ] ;  /* 0x00000000fffff984 */ /* 0x000fe20000000800 */
[----:B------:R1:W-:Y:S06]  /*5880*/  MEMBAR.ALL.CTA ;  /* 0x0000000000007992 */ /* 0x0003ec0000008000 */
[----:B-1----:R-:W1:Y:S02]  /*5890*/  FENCE.VIEW.ASYNC.S ;  /* 0x00000000000073c6 */ /* 0x002e640000000000 */
[----:B-1----:R1:W-:Y:S01]  /*58a0*/  SYNCS.ARRIVE.TRANS64.RED.A1T0 RZ, [R0+URZ], RZ ;  /* 0x000000ff00ff79a7 */ /* 0x0023e200081004ff */
[----:B--2---:R-:W-:Y:S11]  /*58b0*/  LOP3.LUT P0, RZ, R6, 0x1, RZ, 0xc0, !PT ;  /* 0x0000000106ff7812 */ /* 0x004ff6000780c0ff */
[----:B------:R-:W-:Y:S02]  /*58c0*/  @!UPT UIADD3 URZ, UPT, UPT, URZ, URZ, URZ ;  /* 0x000000fffffff290 */ /* 0x000fe4000fffe0ff */
[----:B------:R-:W-:Y:S01]  /*58d0*/  VOTEU.ANY UP1, P0 ;  /* 0x0000000000ff7886 */ /* 0x000fe20000020100 */
[----:B------:R-:W-:Y:S01]  /*58e0*/  PLOP3.LUT P0, PT, PT, PT, UP1, 0x80, 0x8 ;  /* 0x000000000008781c */ /* 0x000fe20003f0f018 */
[----:B------:R-:W-:Y:S06]  /*58f0*/  UP2UR UR4, UPR, URZ, 0x2 ;  /* 0x00000002ff047883 */ /* 0x000fec0008000000 */
[----:B------:R-:W-:Y:S06]  /*5900*/  IMAD.U32 R71, RZ, RZ, UR4 ;  /* 0x00000004ff477e24 */ /* 0x000fec000f8e00ff */
[----:B------:R-:W-:Y:S02]  /*5910*/  @P0 SHF.R.U32.HI R2, RZ, 0x10, R5 ;  /* 0x00000010ff020819 */ /* 0x000fe40000011605 */
[----:B------:R-:W-:Y:S02]  /*5920*/  @P0 MOV R3, R4 ;  /* 0x0000000400030202 */ /* 0x000fe40000000f00 */
[----:B------:R-:W-:Y:S02]  /*5930*/  @P0 R2UR UR4, R2 ;  /* 0x00000000020402ca */ /* 0x000fe400000e0000 */
[----:B------:R-:W-:Y:S02]  /*5940*/  @P0 LOP3.LUT R4, R5, 0xffff, RZ, 0xc0, !PT ;  /* 0x0000ffff05040812 */ /* 0x000fe400078ec0ff */
[----:B------:R-:W-:Y:S02]  /*5950*/  @P0 R2UR UR6, R3 ;  /* 0x00000000030602ca */ /* 0x000fe400000e0000 */
[----:B------:R-:W-:Y:S07]  /*5960*/  @P0 R2UR UR5, R4 ;  /* 0x00000000040502ca */ /* 0x000fee00000e0000 */
[----:B------:R-:W-:Y:S02]  /*5970*/  @UP1 UMOV UR7, UR4 ;  /* 0x0000000400071c82 */ /* 0x000fe40008000000 */
[----:B------:R-:W-:Y:S02]  /*5980*/  IMAD.U32 R70, RZ, RZ, UR7 ;  /* 0x00000007ff467e24 */ /* 0x000fe4000f8e00ff */
[----:B------:R-:W-:Y:S02]  /*5990*/  @UP1 UMOV UR38, UR6 ;  /* 0x0000000600261c82 */ /* 0x000fe40008000000 */
[----:B------:R-:W-:Y:S01]  /*59a0*/  @UP1 UMOV UR37, UR5 ;  /* 0x0000000500251c82 */ /* 0x000fe20008000000 */
[----:B-1----:R-:W-:Y:S05]  /*59b0*/  BRA.U !UP0, `(.L_x_95) ;  /* 0x0000000108cc7547 */ /* 0x002fea000b800000 */
[----:B------:R-:W1:Y:S01]  /*59c0*/  LDCU UR12, c[0x0][0xb20] ;  /* 0x00016400ff0c77ac */ /* 0x000e620008000800 */
[----:B------:R-:W-:Y:S02]  /*59d0*/  UIMAD.WIDE.U32 UR4, UR62, UR59, URZ ;  /* 0x0000003b3e0472a5 */ /* 0x000fe4000f8e00ff */
[----:B------:R-:W-:Y:S02]  /*59e0*/  UIMAD.WIDE.U32 UR6, UR63, UR56, URZ ;  /* 0x000000383f0672a5 */ /* 0x000fe4000f8e00ff */
[----:B------:R-:W-:Y:S02]  /*59f0*/  UISETP.NE.AND UP0, UPT, UR58, 0x1, UPT ;  /* 0x000000013a00788c */ /* 0x000fe4000bf05270 */
[----:B------:R-:W-:Y:S02]  /*5a00*/  UIMAD.WIDE.U32 UR8, UR37, UR59, URZ ;  /* 0x0000003b250872a5 */ /* 0x000fe4000f8e00ff */
[----:B------:R-:W-:Y:S02]  /*5a10*/  UIMAD.WIDE.U32 UR10, UR38, UR56, URZ ;  /* 0x00000038260a72a5 */ /* 0x000fe4000f8e00ff */
[----:B------:R-:W-:Y:S02]  /*5a20*/  UISETP.NE.AND UP1, UPT, UR42, 0x1, UPT ;  /* 0x000000012a00788c */ /* 0x000fe4000bf25270 */
[----:B------:R-:W-:Y:S01]  /*5a30*/  UISETP.NE.AND UP2, UPT, UR45, 0x1, UPT ;  /* 0x000000012d00788c */ /* 0x000fe2000bf45270 */
[----:B------:R-:W-:Y:S02]  /*5a40*/  UMOV UR4, UR5 ;  /* 0x0000000500047c82 */ /* 0x000fe40008000000 */
[----:B-1----:R-:W-:Y:S03]  /*5a50*/  USHF.R.U32.HI UR5, URZ, UR12, UR4 ;  /* 0x0000000cff057299 */ /* 0x002fe60008011604 */
[----:B------:R-:W-:Y:S02]  /*5a60*/  UMOV UR4, UR7 ;  /* 0x0000000700047c82 */ /* 0x000fe40008000000 */
[----:B------:R-:W-:Y:S02]  /*5a70*/  USHF.R.U32.HI UR7, URZ, UR57, UR4 ;  /* 0x00000039ff077299 */ /* 0x000fe40008011604 */
[----:B------:R-:W-:Y:S02]  /*5a80*/  USEL UR4, UR62, UR5, !UP0 ;  /* 0x000000053e047287 */ /* 0x000fe4000c000000 */
[----:B------:R-:W-:Y:S01]  /*5a90*/  USEL UR7, UR63, UR7, !UP1 ;  /* 0x000000073f077287 */ /* 0x000fe2000c800000 */
[----:B------:R-:W-:Y:S01]  /*5aa0*/  UMOV UR5, UR9 ;  /* 0x0000000900057c82 */ /* 0x000fe20008000000 */
[----:B------:R-:W-:Y:S02]  /*5ab0*/  UIMAD.WIDE.U32 UR8, UR4, UR40, URZ ;  /* 0x00000028040872a5 */ /* 0x000fe4000f8e00ff */
[----:B------:R-:W-:Y:S03]  /*5ac0*/  USHF.R.U32.HI UR6, URZ, UR12, UR5 ;  /* 0x0000000cff067299 */ /* 0x000fe60008011605 */
[----:B------:R-:W-:Y:S01]  /*5ad0*/  UMOV UR5, UR11 ;  /* 0x0000000b00057c82 */ /* 0x000fe20008000000 */
[----:B------:R-:W-:Y:S02]  /*5ae0*/  UIMAD.WIDE.U32 UR10, UR7, UR40, URZ ;  /* 0x00000028070a72a5 */ /* 0x000fe4000f8e00ff */
[----:B------:R-:W-:Y:S02]  /*5af0*/  USHF.R.U32.HI UR12, URZ, UR57, UR5 ;  /* 0x00000039ff0c7299 */ /* 0x000fe40008011605 */
[----:B------:R-:W-:Y:S01]  /*5b00*/  USEL UR6, UR37, UR6, !UP0 ;  /* 0x0000000625067287 */ /* 0x000fe2000c000000 */
[----:B------:R-:W-:Y:S02]  /*5b10*/  UMOV UR5, UR9 ;  /* 0x0000000900057c82 */ /* 0x000fe40008000000 */
[----:B------:R-:W-:Y:S01]  /*5b20*/  UMOV UR10, UR11 ;  /* 0x0000000b000a7c82 */ /* 0x000fe20008000000 */
[----:B------:R-:W-:Y:S02]  /*5b30*/  @UP2 USHF.R.U32.HI UR4, URZ, UR41, UR5 ;  /* 0x00000029ff042299 */ /* 0x000fe40008011605 */
[----:B------:R-:W-:Y:S02]  /*5b40*/  @UP2 USHF.R.U32.HI UR7, URZ, UR41, UR10 ;  /* 0x00000029ff072299 */ /* 0x000fe4000801160a */
[----:B------:R-:W-:Y:S02]  /*5b50*/  UIMAD UR4, UR45, UR4, URZ ;  /* 0x000000042d0472a4 */ /* 0x000fe4000f8e02ff */
        /* <DEDUP_REMOVED lines=8> */
[----:B------:R-:W-:Y:S02]  /*5be0*/  USEL UR11, UR6, UR4, !UP2 ;  /* 0x00000004060b7287 */ /* 0x000fe4000d000000 */
[----:B------:R-:W-:Y:S02]  /*5bf0*/  UIADD3 UR8, UPT, UPT, -UR5, URZ, URZ ;  /* 0x000000ff05087290 */ /* 0x000fe4000fffe1ff */
[----:B------:R-:W-:Y:S01]  /*5c00*/  UIADD3 UR10, UPT, UPT, -UR11, URZ, URZ ;  /* 0x000000ff0b0a7290 */ /* 0x000fe2000fffe1ff */
[----:B------:R-:W-:Y:S01]  /*5c10*/  @!UP0 UMOV UR4, UR9 ;  /* 0x0000000900048c82 */ /* 0x000fe20008000000 */
[----:B------:R-:W-:Y:S02]  /*5c20*/  UIADD3 UR9, UPT, UPT, -UR6, URZ, URZ ;  /* 0x000000ff06097290 */ /* 0x000fe4000fffe1ff */
[----:B------:R-:W-:Y:S02]  /*5c30*/  @!UP0 USHF.R.U32.HI UR4, URZ, UR41, UR4 ;  /* 0x00000029ff048299 */ /* 0x000fe40008011604 */
[----:B------:R-:W-:Y:S02]  /*5c40*/  UIMAD UR10, UR45, UR10, UR6 ;  /* 0x0000000a2d0a72a4 */ /* 0x000fe4000f8e0206 */
[----:B------:R-:W-:Y:S04]  /*5c50*/  @!UP0 USEL UR4, UR5, UR4, !UP2 ;  /* 0x0000000405048287 */ /* 0x000fe8000d000000 */
[----:B------:R-:W-:Y:S02]  /*5c60*/  @!UP0 UIMAD UR10, UR7, UR10, UR4 ;  /* 0x0000000a070a82a4 */ /* 0x000fe4000f8e0204 */
[----:B------:R-:W-:Y:S02]  /*5c70*/  @!UP0 UIADD3 UR11, UPT, UPT, UR11, -UR4, URZ ;  /* 0x800000040b0b8290 */ /* 0x000fe4000fffe0ff */
[----:B------:R-:W-:Y:S02]  /*5c80*/  UIMAD UR7, UR42, UR8, UR38 ;  /* 0x000000082a0772a4 */ /* 0x000fe4000f8e0226 */
[----:B------:R-:W-:Y:S02]  /*5c90*/  @!UP0 UIMAD UR6, UR11, UR45, UR5 ;  /* 0x0000002d0b0682a4 */ /* 0x000fe4000f8e0205 */
[----:B------:R-:W-:Y:S01]  /*5ca0*/  UIMAD UR4, UR58, UR9, UR37 ;  /* 0x000000093a0472a4 */ /* 0x000fe2000f8e0225 */
[----:B------:R-:W-:Y:S02]  /*5cb0*/  @!UP0 UMOV UR5, UR10 ;  /* 0x0000000a00058c82 */ /* 0x000fe40008000000 */
[----:B------:R-:W-:Y:S02]  /*5cc0*/  UIMAD UR38, UR5, UR42, UR7 ;  /* 0x0000002a052672a4 */ /* 0x000fe4000f8e0207 */
[----:B------:R-:W-:Y:S11]  /*5cd0*/  UIMAD UR37, UR6, UR58, UR4 ;  /* 0x0000003a062572a4 */ /* 0x000ff6000f8e0204 */
[----:B------:R-:W-:Y:S01]  /*5ce0*/  @!UPT UIADD3 URZ, UPT, UPT, URZ, URZ, URZ ;  /* 0x000000fffffff290 */ /* 0x000fe2000fffe0ff */
.L_x_95:
[----:B------:R-:W-:Y:S01]  /*5cf0*/  UISETP.NE.AND UP0, UPT, UR39, 0x1, UPT ;  /* 0x000000012700788c */ /* 0x000fe2000bf05270 */
[----:B------:R-:W-:Y:S01]  /*5d00*/  LOP3.LUT P0, RZ, R57, 0x1b0, RZ, 0xc0, !PT ;  /* 0x000001b039ff7812 */ /* 0x000fe2000780c0ff */
[----:B------:R-:W-:Y:S01]  /*5d10*/  USHF.L.U32 UR50, UR16, 0x7, URZ ;  /* 0x0000000710327899 */ /* 0x000fe200080006ff */
[----:B------:R-:W-:Y:S01]  /*5d20*/  BSSY.RECONVERGENT B6, `(.L_x_96) ;  /* 0x0000034000067945 */ /* 0x000fe20003800200 */
[----:B------:R-:W-:Y:S01]  /*5d30*/  USHF.L.U32 UR49, UR20, 0x7, URZ ;  /* 0x0000000714317899 */ /* 0x000fe200080006ff */
[----:B------:R-:W-:Y:S06]  /*5d40*/  IADD3 R59, PT, PT, R59, 0x1, RZ ;  /* 0x000000013b3b7810 */ /* 0x000fec0007ffe0ff */
[----:B------:R-:W1:Y:S01]  /*5d50*/  @!UP0 LDCU.128 UR12, c[0x0][0xb10] ;  /* 0x00016200ff0c87ac */ /* 0x000e620008000c00 */
[----:B------:R-:W2:Y:S01]  /*5d60*/  @!UP0 LDCU UR5, c[0x0][0xb0c] ;  /* 0x00016180ff0587ac */ /* 0x000ea20008000800 */
[----:B------:R-:W3:Y:S01]  /*5d70*/  @!UP0 LDCU UR10, c[0x0][0xb20] ;  /* 0x00016400ff0a87ac */ /* 0x000ee20008000800 */
[----:B-1----:R-:W-:Y:S02]  /*5d80*/  UIMAD.WIDE.U32 UR8, UR38, UR12, URZ ;  /* 0x0000000c260872a5 */ /* 0x002fe4000f8e00ff */
[----:B------:R-:W-:Y:S02]  /*5d90*/  UIMAD.WIDE.U32 UR6, UR37, UR15, URZ ;  /* 0x0000000f250672a5 */ /* 0x000fe4000f8e00ff */
[----:B------:R-:W-:Y:S03]  /*5da0*/  @!UP0 UISETP.NE.AND UP1, UPT, UR14, 0x1, UPT ;  /* 0x000000010e00888c */ /* 0x000fe6000bf25270 */
[----:B------:R-:W-:Y:S01]  /*5db0*/  @!UP0 UMOV UR4, UR9 ;  /* 0x0000000900048c82 */ /* 0x000fe20008000000 */
[----:B--2---:R-:W-:Y:S02]  /*5dc0*/  @!UP0 UISETP.NE.AND UP2, UPT, UR5, 0x1, UPT ;  /* 0x000000010500888c */ /* 0x004fe4000bf45270 */
[----:B------:R-:W-:Y:S01]  /*5dd0*/  @!UP0 USHF.R.U32.HI UR4, URZ, UR13, UR4 ;  /* 0x0000000dff048299 */ /* 0x000fe20008011604 */
[----:B------:R-:W-:Y:S02]  /*5de0*/  @!UP0 UMOV UR6, UR7 ;  /* 0x0000000700068c82 */ /* 0x000fe40008000000 */
[----:B---3--:R-:W-:Y:S02]  /*5df0*/  @!UP0 USHF.R.U32.HI UR6, URZ, UR10, UR6 ;  /* 0x0000000aff068299 */ /* 0x008fe40008011606 */
[----:B------:R-:W-:Y:S02]  /*5e00*/  @!UP0 USEL UR7, UR38, UR4, !UP2 ;  /* 0x0000000426078287 */ /* 0x000fe4000d000000 */
[----:B------:R-:W-:Y:S04]  /*5e10*/  @!UP0 USEL UR6, UR37, UR6, !UP1 ;  /* 0x0000000625068287 */ /* 0x000fe8000c800000 */
[----:B------:R-:W-:Y:S02]  /*5e20*/  @!UP0 UIADD3 UR4, UPT, UPT, -UR7, UR6, URZ ;  /* 0x0000000607048290 */ /* 0x000fe4000fffe1ff */
[----:B------:R-:W-:Y:S02]  /*5e30*/  @!UP0 UIADD3 UR6, UPT, UPT, UR7, -UR6, URZ ;  /* 0x8000000607068290 */ /* 0x000fe4000fffe0ff */
[----:B------:R-:W-:Y:S02]  /*5e40*/  @!UP0 UIMAD UR38, UR4, UR5, UR38 ;  /* 0x00000005042682a4 */ /* 0x000fe4000f8e0226 */
[----:B------:R-:W-:Y:S01]  /*5e50*/  @!UP0 UIMAD UR37, UR6, UR14, UR37 ;  /* 0x0000000e062582a4 */ /* 0x000fe2000f8e0225 */
[----:B------:R-:W-:Y:S11]  /*5e60*/  @!P0 BRA `(.L_x_97) ;  /* 0x00000000007c8947 */ /* 0x000ff60003800000 */
[----:B------:R-:W1:Y:S01]  /*5e70*/  LDCU.64 UR8, c[0x4][0x80] ;  /* 0x01001000ff0877ac */ /* 0x000e620008000a00 */
[----:B------:R-:W-:Y:S01]  /*5e80*/  MOV R2, 0x0 ;  /* 0x0000000000027802 */ /* 0x000fe20000000f00 */
[----:B------:R-:W-:Y:S02]  /*5e90*/  HFMA2 R12, -RZ, RZ, 0, 5.9604644775390625e-08 ;  /* 0x00000001ff0c7431 */ /* 0x000fe400000001ff */
[----:B------:R-:W-:Y:S01]  /*5ea0*/  IMAD.MOV.U32 R8, RZ, RZ, 0x70 ;  /* 0x00000070ff087424 */ /* 0x000fe200078e00ff */
[----:B------:R2:W3:Y:S01]  /*5eb0*/  LDC.64 R14, c[0x4][R2] ;  /* 0x01000000020e7b82 */ /* 0x0004e20000000a00 */
[----:B------:R-:W4:Y:S01]  /*5ec0*/  LDCU.64 UR6, c[0x4][0x88] ;  /* 0x01001100ff0677ac */ /* 0x000f220008000a00 */
[----:B------:R-:W-:Y:S01]  /*5ed0*/  IMAD.MOV.U32 R13, RZ, RZ, RZ ;  /* 0x000000ffff0d7224 */ /* 0x000fe200078e00ff */
[----:B------:R-:W2:Y:S01]  /*5ee0*/  LDCU.64 UR4, c[0x4][0x8] ;  /* 0x01000100ff0477ac */ /* 0x000ea20008000a00 */
[----:B-1----:R-:W-:Y:S01]  /*5ef0*/  MOV R5, UR9 ;  /* 0x0000000900057c02 */ /* 0x002fe20008000f00 */
[----:B------:R-:W-:Y:S01]  /*5f00*/  IMAD.U32 R4, RZ, RZ, UR8 ;  /* 0x00000008ff047e24 */ /* 0x000fe2000f8e00ff */
[----:B----4-:R-:W-:Y:S01]  /*5f10*/  MOV R7, UR7 ;  /* 0x0000000700077c02 */ /* 0x010fe20008000f00 */
[----:B------:R-:W-:Y:S01]  /*5f20*/  IMAD.U32 R6, RZ, RZ, UR6 ;  /* 0x00000006ff067e24 */ /* 0x000fe2000f8e00ff */
[----:B--2---:R-:W-:Y:S01]  /*5f30*/  MOV R11, UR5 ;  /* 0x00000005000b7c02 */ /* 0x004fe20008000f00 */
[----:B------:R-:W-:Y:S02]  /*5f40*/  IMAD.U32 R10, RZ, RZ, UR4 ;  /* 0x00000004ff0a7e24 */ /* 0x000fe4000f8e00ff */
[----:B------:R-:W-:Y:S07]  /*5f50*/  LEPC R20, `(.L_x_98) ;  /* 0x000000001014794e */ /* 0x000fee0000000000 */
[----:B---3-5:R-:W-:Y:S05]  /*5f60*/  CALL.ABS.NOINC R14 ;  /* 0x000000000e007343 */ /* 0x028fea0003c00000 */
.L_x_98:
[----:B------:R-:W1:Y:S01]  /*5f70*/  LDCU.64 UR8, c[0x4][0x80] ;  /* 0x01001000ff0877ac */ /* 0x000e620008000a00 */
[----:B------:R-:W2:Y:S01]  /*5f80*/  LDC.64 R2, c[0x4][R2] ;  /* 0x0100000002027b82 */ /* 0x000ea20000000a00 */
[----:B------:R-:W-:Y:S02]  /*5f90*/  HFMA2 R12, -RZ, RZ, 0, 5.9604644775390625e-08 ;  /* 0x00000001ff0c7431 */ /* 0x000fe400000001ff */
[----:B------:R-:W-:Y:S02]  /*5fa0*/  IMAD.MOV.U32 R8, RZ, RZ, 0x70 ;  /* 0x00000070ff087424 */ /* 0x000fe400078e00ff */
[----:B------:R-:W-:Y:S01]  /*5fb0*/  IMAD.MOV.U32 R13, RZ, RZ, RZ ;  /* 0x000000ffff0d7224 */ /* 0x000fe200078e00ff */
[----:B------:R-:W3:Y:S01]  /*5fc0*/  LDCU.64 UR6, c[0x4][0x88] ;  /* 0x01001100ff0677ac */ /* 0x000ee20008000a00 */
[----:B------:R-:W4:Y:S01]  /*5fd0*/  LDCU.64 UR4, c[0x4][0x8] ;  /* 0x01000100ff0477ac */ /* 0x000f220008000a00 */
[----:B-1----:R-:W-:Y:S02]  /*5fe0*/  MOV R4, UR8 ;  /* 0x0000000800047c02 */ /* 0x002fe40008000f00 */
[----:B------:R-:W-:Y:S02]  /*5ff0*/  MOV R5, UR9 ;  /* 0x0000000900057c02 */ /* 0x000fe40008000f00 */
[----:B---3--:R-:W-:Y:S01]  /*6000*/  MOV R7, UR7 ;  /* 0x0000000700077c02 */ /* 0x008fe20008000f00 */
[----:B------:R-:W-:Y:S01]  /*6010*/  IMAD.U32 R6, RZ, RZ, UR6 ;  /* 0x00000006ff067e24 */ /* 0x000fe2000f8e00ff */
[----:B----4-:R-:W-:Y:S01]  /*6020*/  MOV R11, UR5 ;  /* 0x00000005000b7c02 */ /* 0x010fe20008000f00 */
[----:B------:R-:W-:Y:S02]  /*6030*/  IMAD.U32 R10, RZ, RZ, UR4 ;  /* 0x00000004ff0a7e24 */ /* 0x000fe4000f8e00ff */
[----:B------:R-:W-:Y:S07]  /*6040*/  LEPC R20, `(.L_x_97) ;  /* 0x000000001014794e */ /* 0x000fee0000000000 */
[----:B--2---:R-:W-:Y:S05]  /*6050*/  CALL.ABS.NOINC R2 ;  /* 0x0000000002007343 */ /* 0x004fea0003c00000 */
.L_x_97:
[----:B------:R-:W-:Y:S05]  /*6060*/  BSYNC.RECONVERGENT B6 ;  /* 0x0000000000067941 */ /* 0x000fea0003800200 */
.L_x_96:
[----:B------:R-:W-:Y:S02]  /*6070*/  R2UR UR6, R56 ;  /* 0x00000000380672ca */ /* 0x000fe400000e0000 */
[----:B------:R-:W-:Y:S02]  /*6080*/  R2UR UR5, R69 ;  /* 0x00000000450572ca */ /* 0x000fe400000e0000 */
[----:B------:R-:W-:Y:S02]  /*6090*/  R2UR UR4, R68 ;  /* 0x00000000440472ca */ /* 0x000fe400000e0000 */
[----:B------:R-:W-:Y:S02]  /*60a0*/  ISETP.NE.U32.AND P4, PT, R50, RZ, PT ;  /* 0x000000ff3200720c */ /* 0x000fe40003f85070 */
[----:B------:R-:W-:Y:S02]  /*60b0*/  ISETP.NE.U32.AND P2, PT, RZ, UR60, PT ;  /* 0x0000003cff007c0c */ /* 0x000fe4000bf45070 */
[----:B------:R-:W-:Y:S02]  /*60c0*/  ISETP.NE.AND.EX P4, PT, R51, RZ, PT, P4 ;  /* 0x000000ff3300720c */ /* 0x000fe40003f85340 */
[----:B------:R-:W-:Y:S01]  /*60d0*/  ISETP.NE.AND.EX P2, PT, RZ, UR61, PT, P2 ;  /* 0x0000003dff007c0c */ /* 0x000fe2000bf45320 */
[----:B------:R-:W-:Y:S02]  /*60e0*/  UISETP.NE.AND UP2, UPT, UR6, URZ, UPT ;  /* 0x000000ff0600728c */ /* 0x000fe4000bf45270 */
[----:B------:R-:W-:Y:S04]  /*60f0*/  UISETP.NE.U32.AND UP0, UPT, UR5, URZ, UPT ;  /* 0x000000ff0500728c */ /* 0x000fe8000bf05070 */
[----:B------:R-:W-:Y:S01]  /*6100*/  UISETP.NE.AND.EX UP1, UPT, UR4, URZ, UPT, UP0 ;  /* 0x000000ff0400728c */ /* 0x000fe2000bf25300 */
[----:B------:R-:W-:Y:S01]  /*6110*/  PLOP3.LUT P1, PT, PT, PT, UP2, 0x80, 0x8 ;  /* 0x000000000008781c */ /* 0x000fe20003f2f028 */
[----:B------:R-:W-:Y:S03]  /*6120*/  UPLOP3.LUT UP0, UPT, UPT, UPT, UPT, 0x40, 0x4 ;  /* 0x000000000004789c */ /* 0x000fe60003f0e870 */
[----:B------:R-:W-:Y:S06]  /*6130*/  @UP2 UPLOP3.LUT UP0, UPT, UPT, UPT, UP1, 0x80, 0x8 ;  /* 0x000000000008289c */ /* 0x000fec0003f0f010 */
[----:B------:R-:W-:Y:S01]  /*6140*/  PLOP3.LUT P0, PT, PT, PT, UP0, 0x80, 0x8 ;  /* 0x000000000008781c */ /* 0x000fe20003f0f008 */
[----:B------:R-:W-:Y:S01]  /*6150*/  @!UPT UIADD3 URZ, UPT, UPT, URZ, URZ, URZ ;  /* 0x000000fffffff290 */ /* 0x000fe2000fffe0ff */
[----:B------:R-:W-:Y:S11]  /*6160*/  BRA.U !UP1, `(.L_x_99) ;  /* 0x0000000109407547 */ /* 0x000ff6000b800000 */
[----:B------:R-:W-:Y:S01]  /*6170*/  UISETP.NE.U32.AND UP0, UPT, UR60, URZ, UPT ;  /* 0x000000ff3c00728c */ /* 0x000fe2000bf05070 */
[----:B------:R-:W-:Y:S01]  /*6180*/  R2UR UR6, R69 ;  /* 0x00000000450672ca */ /* 0x000fe200000e0000 */
[----:B------:R-:W1:Y:S01]  /*6190*/  LDCU.64 UR8, c[0x0][0x358] ;  /* 0x00006b00ff0877ac */ /* 0x000e620008000a00 */
[----:B------:R-:W-:Y:S02]  /*61a0*/  HFMA2 R52, -RZ, RZ, 0, 5.9604644775390625e-08 ;  /* 0x00000001ff347431 */ /* 0x000fe400000001ff */
[----:B------:R-:W-:Y:S01]  /*61b0*/  IMAD.MOV.U32 R0, RZ, RZ, 0x1 ;  /* 0x00000001ff007424 */ /* 0x000fe200078e00ff */
[----:B------:R-:W-:Y:S06]  /*61c0*/  UISETP.NE.AND.EX UP0, UPT, UR61, URZ, UPT, UP0 ;  /* 0x000000ff3d00728c */ /* 0x000fec000bf05300 */
[----:B------:R-:W-:Y:S05]  /*61d0*/  PLOP3.LUT P3, PT, PT, PT, UP0, 0x80, 0x8 ;  /* 0x000000000008781c */ /* 0x000fea0003f6f008 */
[----:B------:R-:W2:Y:S01]  /*61e0*/  @UP0 LDCU.64 UR4, c[0x0][0x888] ;  /* 0x00011100ff0407ac */ /* 0x000ea20008000a00 */
[----:B------:R-:W-:Y:S07]  /*61f0*/  @UP0 UIMAD UR6, UR36, UR6, URZ ;  /* 0x00000006240602a4 */ /* 0x000fee000f8e02ff */
[----:B------:R-:W-:Y:S01]  /*6200*/  @!P3 PRMT R52, R0, 0x7610, R52 ;  /* 0x000076100034b816 */ /* 0x000fe20000000034 */
[----:B--2---:R-:W-:Y:S06]  /*6210*/  @UP0 UIMAD.WIDE UR4, UR6, 0x4, UR4 ;  /* 0x00000004060408a5 */ /* 0x004fec000f8e0204 */
[----:B------:R-:W-:Y:S02]  /*6220*/  IMAD.U32 R2, RZ, RZ, UR4 ;  /* 0x00000004ff027e24 */ /* 0x000fe4000f8e00ff */
[----:B------:R-:W-:Y:S03]  /*6230*/  IMAD.U32 R3, RZ, RZ, UR5 ;  /* 0x00000005ff037e24 */ /* 0x000fe6000f8e00ff */
[----:B------:R-:W2:Y:S02]  /*6240*/  @!UP0 LDCU UR4, c[0x0][0x880] ;  /* 0x00011000ff0487ac */ /* 0x000ea40008000800 */
[----:B-1---5:R1:W5:Y:S02]  /*6250*/  @P3 LDG.E R27, desc[UR8][R2.64] ;  /* 0x00000008021b3981 */ /* 0x022364000c1e1900 */
[----:B-12---:R-:W-:Y:S02]  /*6260*/  @!P3 MOV R27, UR4 ;  /* 0x00000004001bbc02 */ /* 0x006fe40008000f00 */
.L_x_99:
[----:B------:R-:W-:Y:S05]  /*6270*/  @!P4 BRA `(.L_x_100) ;  /* 0x000000000024c947 */ /* 0x000fea0003800000 */
[----:B------:R-:W-:Y:S01]  /*6280*/  ISETP.NE.U32.AND P3, PT, R48, RZ, PT ;  /* 0x000000ff3000720c */ /* 0x000fe20003f65070 */
[----:B------:R-:W1:Y:S03]  /*6290*/  LDCU.64 UR4, c[0x0][0x358] ;  /* 0x00006b00ff0477ac */ /* 0x000e660008000a00 */
[----:B------:R-:W-:Y:S11]  /*62a0*/  ISETP.NE.AND.EX P3, PT, R49, RZ, PT, P3 ;  /* 0x000000ff3100720c */ /* 0x000ff60003f65330 */
[----:B------:R-:W-:Y:S02]  /*62b0*/  @!UPT UIADD3 URZ, UPT, UPT, URZ, URZ, URZ ;  /* 0x000000fffffff290 */ /* 0x000fe4000fffe0ff */
[----:B------:R-:W2:Y:S01]  /*62c0*/  @P3 LDC.64 R2, c[0x0][0x8a8] ;  /* 0x00022a00ff023b82 */ /* 0x000ea20000000a00 */
[----:B------:R-:W-:Y:S04]  /*62d0*/  @P3 IMAD R0, R50, UR36, RZ ;  /* 0x0000002432003c24 */ /* 0x000fe8000f8e02ff */
[----:B--2---:R-:W-:Y:S05]  /*62e0*/  @P3 IMAD.WIDE R2, R0, 0x4, R2 ;  /* 0x0000000400023825 */ /* 0x004fea00078e0202 */
[----:B-1---5:R1:W5:Y:S02]  /*62f0*/  @P3 LDG.E R24, desc[UR4][R2.64] ;  /* 0x0000000402183981 */ /* 0x022364000c1e1900 */
[----:B-1----:R-:W2:Y:S02]  /*6300*/  @!P3 LDC R24, c[0x0][0x8a0] ;  /* 0x00022800ff18bb82 */ /* 0x002ea40000000800 */
.L_x_100:
[----:B-----5:R-:W-:Y:S01]  /*6310*/  FSETP.NEU.AND P3, PT, R27, RZ, PT ;  /* 0x000000ff1b00720b */ /* 0x020fe20003f6d000 */
[----:B------:R-:W-:Y:S01]  /*6320*/  BSSY B1, `(.L_x_101) ;  /* 0x0000038000017945 */ /* 0x000fe20003800000 */
[----:B------:R-:W-:Y:S01]  /*6330*/  SEL R3, RZ, 0xffffffff, P2 ;  /* 0xffffffffff037807 */ /* 0x000fe20001000000 */
[----:B------:R-:W-:Y:S01]  /*6340*/  IMAD.MOV.U32 R74, RZ, RZ, 0x1 ;  /* 0x00000001ff4a7424 */ /* 0x000fe200078e00ff */
[----:B------:R-:W-:Y:S01]  /*6350*/  @P1 LOP3.LUT P2, RZ, R52, 0xff, RZ, 0xc0, !PT ;  /* 0x000000ff34ff1812 */ /* 0x000fe2000784c0ff */
[----:B------:R-:W-:Y:S01]  /*6360*/  IMAD R25, R22, 0x80, R23 ;  /* 0x0000008016197824 */ /* 0x000fe200078e0217 */
[----:B------:R-:W-:Y:S01]  /*6370*/  @P1 SEL R0, RZ, 0xffffffff, P3 ;  /* 0xffffffffff001807 */ /* 0x000fe20001800000 */
[----:B------:R-:W-:Y:S01]  /*6380*/  IMAD R60, R66, -0x10, R64 ;  /* 0xfffffff0423c7824 */ /* 0x000fe200078e0240 */
[----:B------:R-:W-:Y:S01]  /*6390*/  LEA R26, R22, UR43, 0x3 ;  /* 0x0000002b161a7c11 */ /* 0x000fe2000f8e18ff */
[----:B------:R-:W-:Y:S01]  /*63a0*/  IMAD.MOV.U32 R73, RZ, RZ, RZ ;  /* 0x000000ffff497224 */ /* 0x000fe200078e00ff */
[C---:B------:R-:W-:Y:S02]  /*63b0*/  @P0 SEL R0, R3.reuse, R0, !P2 ;  /* 0x0000000003000207 */ /* 0x040fe40005000000 */
[----:B------:R-:W-:Y:S02]  /*63c0*/  CS2R R38, SRZ ;  /* 0x0000000000267805 */ /* 0x000fe4000001ff00 */
[----:B------:R-:W-:Y:S02]  /*63d0*/  PLOP3.LUT P2, PT, PT, PT, UP1, 0x80, 0x8 ;  /* 0x000000000008781c */ /* 0x000fe40003f4f018 */
[----:B------:R-:W-:Y:S02]  /*63e0*/  CS2R R36, SRZ ;  /* 0x0000000000247805 */ /* 0x000fe4000001ff00 */
[----:B------:R-:W-:Y:S02]  /*63f0*/  @P1 LOP3.LUT R0, R0, 0x1, RZ, 0xc0, !PT ;  /* 0x0000000100001812 */ /* 0x000fe400078ec0ff */
[----:B------:R-:W-:Y:S02]  /*6400*/  CS2R R34, SRZ ;  /* 0x0000000000227805 */ /* 0x000fe4000001ff00 */
[----:B------:R-:W-:Y:S02]  /*6410*/  LOP3.LUT P4, R58, R52, 0xff, RZ, 0xc0, !PT ;  /* 0x000000ff343a7812 */ /* 0x000fe4000788c0ff */
[----:B------:R-:W-:Y:S02]  /*6420*/  CS2R R32, SRZ ;  /* 0x0000000000207805 */ /* 0x000fe4000001ff00 */
[----:B------:R-:W-:Y:S02]  /*6430*/  ISETP.NE.U32.OR P5, PT, R0, 0x1, !P1 ;  /* 0x000000010000780c */ /* 0x000fe40004fa5470 */
[----:B------:R-:W-:Y:S02]  /*6440*/  CS2R R42, SRZ ;  /* 0x00000000002a7805 */ /* 0x000fe4000001ff00 */
[----:B------:R-:W-:Y:S02]  /*6450*/  SEL R2, RZ, 0xffffffff, P3 ;  /* 0xffffffffff027807 */ /* 0x000fe40001800000 */
[----:B------:R-:W-:Y:S02]  /*6460*/  CS2R R40, SRZ ;  /* 0x0000000000287805 */ /* 0x000fe4000001ff00 */
[----:B------:R-:W-:Y:S02]  /*6470*/  P2R R72, PR, RZ, 0x20 ;  /* 0x00000020ff487803 */ /* 0x000fe40000000000 */
[----:B------:R-:W-:Y:S02]  /*6480*/  CS2R R46, SRZ ;  /* 0x00000000002e7805 */ /* 0x000fe4000001ff00 */
[----:B------:R-:W-:Y:S02]  /*6490*/  CS2R R44, SRZ ;  /* 0x00000000002c7805 */ /* 0x000fe4000001ff00 */
[----:B------:R-:W-:Y:S04]  /*64a0*/  @P2 SEL R2, R3, R2, !P4 ;  /* 0x0000000203022207 */ /* 0x000fe80006000000 */
[----:B------:R-:W-:Y:S02]  /*64b0*/  LOP3.LUT R2, R2, 0x1, RZ, 0xc0, !PT ;  /* 0x0000000102027812 */ /* 0x000fe400078ec0ff */
[----:B------:R-:W-:Y:S02]  /*64c0*/  @P5 SHF.L.U32 R0, RZ, 0x1f, RZ ;  /* 0x0000001fff005819 */ /* 0x000fe400000006ff */
[----:B------:R-:W-:Y:S02]  /*64d0*/  ISETP.NE.U32.AND P2, PT, R2, 0x1, PT ;  /* 0x000000010200780c */ /* 0x000fe40003f45070 */
[----:B------:R1:W3:Y:S02]  /*64e0*/  @P5 SYNCS.PHASECHK.TRANS64.TRYWAIT P1, [UR43+0x40], R0 ;  /* 0x00004000ff0055a7 */ /* 0x0002e4000802112b */
[----:B------:R-:W-:Y:S02]  /*64f0*/  P2R R75, PR, RZ, 0x4 ;  /* 0x00000004ff4b7803 */ /* 0x000fe40000000000 */
[----:B-1----:R-:W-:Y:S04]  /*6500*/  SHF.L.U32 R0, R62, 0x1f, RZ ;  /* 0x0000001f3e007819 */ /* 0x002fe800000006ff */
[----:B------:R1:W4:Y:S01]  /*6510*/  SYNCS.PHASECHK.TRANS64.TRYWAIT P0, [R26+URZ+0xb0], R0 ;  /* 0x0000b0001a0075a7 */ /* 0x00032200080011ff */
[----:B---3--:R-:W-:Y:S01]  /*6520*/  @P5 SEL R74, RZ, 0x1, !P1 ;  /* 0x00000001ff4a5807 */ /* 0x008fe20004800000 */
[----:B-1----:R-:W-:Y:S06]  /*6530*/  @!P5 BRA `(.L_x_102) ;  /* 0x000000000058d947 */ /* 0x002fec0003800000 */
[----:B------:R-:W-:Y:S01]  /*6540*/  IMAD.MOV.U32 R39, RZ, RZ, RZ ;  /* 0x000000ffff277224 */ /* 0x000fe200078e00ff */
[----:B------:R-:W-:Y:S01]  /*6550*/  ISETP.NE.AND P1, PT, R74, RZ, PT ;  /* 0x000000ff4a00720c */ /* 0x000fe20003f25270 */
[----:B------:R-:W-:Y:S01]  /*6560*/  BSSY B0, `(.L_x_103) ;  /* 0x000000c000007945 */ /* 0x000fe20003800000 */
[----:B------:R-:W-:Y:S02]  /*6570*/  CS2R R46, SRZ ;  /* 0x00000000002e7805 */ /* 0x000fe4000001ff00 */
[----:B------:R-:W-:Y:S02]  /*6580*/  CS2R R44, SRZ ;  /* 0x00000000002c7805 */ /* 0x000fe4000001ff00 */
[----:B------:R-:W-:Y:S02]  /*6590*/  CS2R R42, SRZ ;  /* 0x00000000002a7805 */ /* 0x000fe4000001ff00 */
[----:B------:R-:W-:Y:S02]  /*65a0*/  CS2R R40, SRZ ;  /* 0x0000000000287805 */ /* 0x000fe4000001ff00 */
[----:B------:R-:W-:Y:S02]  /*65b0*/  CS2R R34, SRZ ;  /* 0x0000000000227805 */ /* 0x000fe4000001ff00 */
[----:B------:R-:W-:Y:S02]  /*65c0*/  CS2R R32, SRZ ;  /* 0x0000000000207805 */ /* 0x000fe4000001ff00 */
[----:B------:R-:W-:Y:S01]  /*65d0*/  CS2R R36, SRZ ;  /* 0x0000000000247805 */ /* 0x000fe2000001ff00 */
[----:B------:R-:W-:Y:S06]  /*65e0*/  @P1 BRA `(.L_x_104) ;  /* 0x00000000000c1947 */ /* 0x000fec0003800000 */
[----:B------:R-:W-:Y:S04]  /*65f0*/  SHF.L.U32 R3, RZ, 0x1f, RZ ;  /* 0x0000001fff037819 */ /* 0x000fe800000006ff */
[----:B------:R-:W1:Y:S02]  /*6600*/  SYNCS.PHASECHK.TRANS64.TRYWAIT P1, [UR43+0x40], R3 ;  /* 0x00004003ff0075a7 */ /* 0x000e64000802112b */
[----:B-1----:R-:W-:Y:S05]  /*6610*/  @!P1 BRA `(.L_x_105) ;  /* 0x0000005800809947 */ /* 0x002fea0003800000 */
.L_x_104:
[----:B------:R-:W-:Y:S05]  /*6620*/  BSYNC B0 ;  /* 0x0000000000007941 */ /* 0x000fea0003800000 */
.L_x_103:
[----:B------:R-:W-:Y:S01]  /*6630*/  ISETP.NE.AND P1, PT, R75, RZ, PT ;  /* 0x000000ff4b00720c */ /* 0x000fe20003f25270 */
[----:B------:R-:W-:Y:S11]  /*6640*/  HFMA2 R73, -RZ, RZ, 0, 5.9604644775390625e-08 ;  /* 0x00000001ff497431 */ /* 0x000ff600000001ff */
[----:B------:R-:W-:Y:S01]  /*6650*/  @!UPT UIADD3 URZ, UPT, UPT, URZ, URZ, URZ ;  /* 0x000000fffffff290 */ /* 0x000fe2000fffe0ff */
[----:B------:R3:W1:Y:S04]  /*6660*/  @P1 LDS.128 R44, [R65] ;  /* 0x00000000412c1984 */ /* 0x0006680000000c00 */
[----:B------:R3:W1:Y:S04]  /*6670*/  @P1 LDS.128 R40, [R64+0x10] ;  /* 0x0000100040281984 */ /* 0x0006680000000c00 */
[----:B------:R3:W1:Y:S04]  /*6680*/  @P1 LDS.128 R32, [R63+0x20] ;  /* 0x000020003f201984 */ /* 0x0006680000000c00 */
[----:B------:R3:W1:Y:S02]  /*6690*/  @P1 LDS.128 R36, [R60+0x30] ;  /* 0x000030003c241984 */ /* 0x0006640000000c00 */
.L_x_102:
[----:B------:R-:W-:Y:S05]  /*66a0*/  BSYNC B1 ;  /* 0x0000000000017941 */ /* 0x000fea0003800000 */
.L_x_101:
[----:B-1----:R-:W-:Y:S04]  /*66b0*/  SHF.R.U32.HI R2, RZ, 0x15, R25 ;  /* 0x00000015ff027819 */ /* 0x002fe80000011619 */
[----:B------:R-:W-:Y:S01]  /*66c0*/  LOP3.LUT P1, RZ, R2, 0x3, R53, 0x48, !PT ;  /* 0x0000000302ff7812 */ /* 0x000fe20007824835 */
[----:B------:R-:W-:Y:S01]  /*66d0*/  @!UPT UIADD3 URZ, UPT, UPT, URZ, URZ, URZ ;  /* 0x000000fffffff290 */ /* 0x000fe2000fffe0ff */
[----:B----4-:R-:W-:Y:S11]  /*66e0*/  @P0 BRA `(.L_x_106) ;  /* 0x0000000000080947 */ /* 0x010ff60003800000 */
[----:B------:R-:W1:Y:S02]  /*66f0*/  SYNCS.PHASECHK.TRANS64.TRYWAIT P0, [R26+URZ+0xb0], R0 ;  /* 0x0000b0001a0075a7 */ /* 0x000e6400080011ff */
[----:B-1----:R-:W-:Y:S05]  /*6700*/  @!P0 BRA `(.L_x_107) ;  /* 0x00000058005c8947 */ /* 0x002fea0003800000 */
.L_x_106:
[----:B------:R-:W-:Y:S05]  /*6710*/  @!P1 BRA `(.L_x_108) ;  /* 0x0000000000409947 */ /* 0x000fea0003800000 */
[----:B------:R-:W4:Y:S01]  /*6720*/  LDCU.64 UR8, c[0x4][0x70] ;  /* 0x01000e00ff0877ac */ /* 0x000f220008000a00 */
[----:B------:R-:W-:Y:S01]  /*6730*/  MOV R3, 0x0 ;  /* 0x0000000000037802 */ /* 0x000fe20000000f00 */
[----:B------:R-:W-:Y:S02]  /*6740*/  HFMA2 R12, -RZ, RZ, 0, 5.9604644775390625e-08 ;  /* 0x00000001ff0c7431 */ /* 0x000fe400000001ff */
[----:B------:R-:W-:Y:S02]  /*6750*/  IMAD.MOV.U32 R8, RZ, RZ, 0x192 ;  /* 0x00000192ff087424 */ /* 0x000fe400078e00ff */
[----:B------:R-:W-:Y:S01]  /*6760*/  IMAD.MOV.U32 R13, RZ, RZ, RZ ;  /* 0x000000ffff0d7224 */ /* 0x000fe200078e00ff */
[----:B------:R-:W5:Y:S01]  /*6770*/  LDCU.64 UR6, c[0x4][0x78] ;  /* 0x01000f00ff0677ac */ /* 0x000f620008000a00 */
[----:B------:R-:W1:Y:S01]  /*6780*/  LDC.64 R2, c[0x4][R3] ;  /* 0x0100000003027b82 */ /* 0x000e620000000a00 */
[----:B------:R-:W2:Y:S01]  /*6790*/  LDCU.64 UR4, c[0x4][0x10] ;  /* 0x01000200ff0477ac */ /* 0x000ea20008000a00 */
[----:B----4-:R-:W-:Y:S01]  /*67a0*/  MOV R5, UR9 ;  /* 0x0000000900057c02 */ /* 0x010fe20008000f00 */
[----:B------:R-:W-:Y:S01]  /*67b0*/  IMAD.U32 R4, RZ, RZ, UR8 ;  /* 0x00000008ff047e24 */ /* 0x000fe2000f8e00ff */
[----:B-----5:R-:W-:Y:S01]  /*67c0*/  MOV R7, UR7 ;  /* 0x0000000700077c02 */ /* 0x020fe20008000f00 */
[----:B------:R-:W-:Y:S01]  /*67d0*/  IMAD.U32 R6, RZ, RZ, UR6 ;  /* 0x00000006ff067e24 */ /* 0x000fe2000f8e00ff */
[----:B--2---:R-:W-:Y:S01]  /*67e0*/  MOV R11, UR5 ;  /* 0x00000005000b7c02 */ /* 0x004fe20008000f00 */
[----:B------:R-:W-:Y:S02]  /*67f0*/  IMAD.U32 R10, RZ, RZ, UR4 ;  /* 0x00000004ff0a7e24 */ /* 0x000fe4000f8e00ff */
[----:B------:R-:W-:Y:S07]  /*6800*/  LEPC R20, `(.L_x_108) ;  /* 0x000000001014794e */ /* 0x000fee0000000000 */
[----:B-1-3--:R-:W-:Y:S05]  /*6810*/  CALL.ABS.NOINC R2 ;  /* 0x0000000002007343 */ /* 0x00afea0003c00000 */
.L_x_108:
[----:B------:R-:W-:Y:S01]  /*6820*/  LOP3.LUT R20, R44, 0xffffe000, RZ, 0xc0, !PT ;  /* 0xffffe0002c147812 */ /* 0x000fe200078ec0ff */
[----:B------:R-:W-:Y:S05]  /*6830*/  WARPSYNC.ALL ;  /* 0x0000000000007948 */ /* 0x000fea0003800000 */
[----:B------:R-:W-:Y:S01]  /*6840*/  R2UR UR4, R25 ;  /* 0x00000000190472ca */ /* 0x000fe200000e0000 */
[----:B------:R-:W-:Y:S01]  /*6850*/  BSSY.RECONVERGENT B0, `(.L_x_109) ;  /* 0x0000058000007945 */ /* 0x000fe20003800200 */
[----:B------:R-:W-:Y:S11]  /*6860*/  ISETP.NE.AND P0, PT, R67, RZ, PT ;  /* 0x000000ff4300720c */ /* 0x000ff60003f05270 */
[----:B------:R-:W1:Y:S02]  /*6870*/  LDTM.x16 R4, tmem[UR4] ;  /* 0x00000004000479ee */ /* 0x000e640008240000 */
[C---:B-12---:R-:W-:Y:S01]  /*6880*/  FMUL R0, R24.reuse, R4 ;  /* 0x0000000418007220 */ /* 0x046fe20000400000 */
[C---:B------:R-:W-:Y:S01]  /*6890*/  FMUL R2, R24.reuse, R5 ;  /* 0x0000000518027220 */ /* 0x040fe20000400000 */
[C---:B------:R-:W-:Y:S01]  /*68a0*/  FMUL R4, R24.reuse, R8 ;  /* 0x0000000818047220 */ /* 0x040fe20000400000 */
[C---:B------:R-:W-:Y:S01]  /*68b0*/  FMUL R5, R24.reuse, R9 ;  /* 0x0000000918057220 */ /* 0x040fe20000400000 */
[C---:B------:R-:W-:Y:S01]  /*68c0*/  FMUL R8, R24.reuse, R12 ;  /* 0x0000000c18087220 */ /* 0x040fe20000400000 */
[C---:B------:R-:W-:Y:S01]  /*68d0*/  FMUL R9, R24.reuse, R13 ;  /* 0x0000000d18097220 */ /* 0x040fe20000400000 */
[C---:B------:R-:W-:Y:S01]  /*68e0*/  FMUL R12, R24.reuse, R16 ;  /* 0x00000010180c7220 */ /* 0x040fe20000400000 */
[----:B------:R-:W-:Y:S01]  /*68f0*/  LOP3.LUT R16, R45, 0xffffe000, RZ, 0xc0, !PT ;  /* 0xffffe0002d107812 */ /* 0x000fe200078ec0ff */
[----:B------:R-:W-:Y:S01]  /*6900*/  FMUL R13, R24, R17 ;  /* 0x00000011180d7220 */ /* 0x000fe20000400000 */
[----:B------:R-:W-:Y:S01]  /*6910*/  LOP3.LUT R17, R46, 0xffffe000, RZ, 0xc0, !PT ;  /* 0xffffe0002e117812 */ /* 0x000fe200078ec0ff */
[----:B------:R-:W-:Y:S01]  /*6920*/  FFMA R28, R27, R20, R0 ;  /* 0x000000141b1c7223 */ /* 0x000fe20000000000 */
[----:B------:R-:W-:Y:S01]  /*6930*/  LOP3.LUT R0, R47, 0xffffe000, RZ, 0xc0, !PT ;  /* 0xffffe0002f007812 */ /* 0x000fe200078ec0ff */
[C---:B------:R-:W-:Y:S01]  /*6940*/  FMUL R3, R24.reuse, R6 ;  /* 0x0000000618037220 */ /* 0x040fe20000400000 */
[C---:B------:R-:W-:Y:S01]  /*6950*/  FMUL R6, R24.reuse, R10 ;  /* 0x0000000a18067220 */ /* 0x040fe20000400000 */
[C---:B------:R-:W-:Y:S01]  /*6960*/  FMUL R7, R24.reuse, R7 ;  /* 0x0000000718077220 */ /* 0x040fe20000400000 */
[----:B------:R-:W-:Y:S01]  /*6970*/  F2FP.TF32.F32.PACK_B R28, R28 ;  /* 0x0000001cff1c723e */ /* 0x000fe200024050ff */
[C---:B------:R-:W-:Y:S01]  /*6980*/  FMUL R10, R24.reuse, R14 ;  /* 0x0000000e180a7220 */ /* 0x040fe20000400000 */
[----:B------:R-:W-:Y:S01]  /*6990*/  FMUL R14, R24, R18 ;  /* 0x00000012180e7220 */ /* 0x000fe20000400000 */
[----:B------:R-:W-:Y:S01]  /*69a0*/  LOP3.LUT R18, R40, 0xffffe000, RZ, 0xc0, !PT ;  /* 0xffffe00028127812 */ /* 0x000fe200078ec0ff */
[----:B------:R-:W-:Y:S01]  /*69b0*/  FFMA R29, R27, R16, R2 ;  /* 0x000000101b1d7223 */ /* 0x000fe20000000002 */
[----:B------:R-:W-:Y:S01]  /*69c0*/  LOP3.LUT R2, R41, 0xffffe000, RZ, 0xc0, !PT ;  /* 0xffffe00029027812 */ /* 0x000fe200078ec0ff */
[----:B------:R-:W-:Y:S01]  /*69d0*/  FFMA R30, R27, R17, R3 ;  /* 0x000000111b1e7223 */ /* 0x000fe20000000003 */
[----:B------:R-:W-:Y:S01]  /*69e0*/  LOP3.LUT R3, R43, 0xffffe000, RZ, 0xc0, !PT ;  /* 0xffffe0002b037812 */ /* 0x000fe200078ec0ff */
[C---:B------:R-:W-:Y:S01]  /*69f0*/  FFMA R31, R27.reuse, R0, R7 ;  /* 0x000000001b1f7223 */ /* 0x040fe20000000007 */
[----:B------:R-:W-:Y:S01]  /*6a00*/  LOP3.LUT R0, R42, 0xffffe000, RZ, 0xc0, !PT ;  /* 0xffffe0002a007812 */ /* 0x000fe200078ec0ff */
[C---:B------:R-:W-:Y:S01]  /*6a10*/  FFMA R4, R27.reuse, R18, R4 ;  /* 0x000000121b047223 */ /* 0x040fe20000000004 */
[----:B------:R-:W-:Y:S01]  /*6a20*/  F2FP.TF32.F32.PACK_B R29, R29 ;  /* 0x0000001dff1d723e */ /* 0x000fe200024050ff */
[C---:B------:R-:W-:Y:S01]  /*6a30*/  FFMA R5, R27.reuse, R2, R5 ;  /* 0x000000021b057223 */ /* 0x040fe20000000005 */
[----:B------:R-:W-:Y:S01]  /*6a40*/  FMUL R11, R24, R11 ;  /* 0x0000000b180b7220 */ /* 0x000fe20000400000 */
[----:B------:R-:W-:Y:S01]  /*6a50*/  F2FP.TF32.F32.PACK_B R30, R30 ;  /* 0x0000001eff1e723e */ /* 0x000fe200024050ff */
[C---:B------:R-:W-:Y:S01]  /*6a60*/  FFMA R6, R27.reuse, R0, R6 ;  /* 0x000000001b067223 */ /* 0x040fe20000000006 */
[----:B------:R-:W-:Y:S01]  /*6a70*/  F2FP.TF32.F32.PACK_B R31, R31 ;  /* 0x0000001fff1f723e */ /* 0x000fe200024050ff */
[----:B------:R-:W-:Y:S01]  /*6a80*/  FFMA R7, R27, R3, R11 ;  /* 0x000000031b077223 */ /* 0x000fe2000000000b */
[----:B------:R-:W-:Y:S01]  /*6a90*/  LOP3.LUT R2, R32, 0xffffe000, RZ, 0xc0, !PT ;  /* 0xffffe00020027812 */ /* 0x000fe200078ec0ff */
[----:B------:R-:W-:Y:S01]  /*6aa0*/  FMUL R15, R24, R15 ;  /* 0x0000000f180f7220 */ /* 0x000fe20000400000 */
[----:B------:R-:W-:Y:S01]  /*6ab0*/  LOP3.LUT R16, R33, 0xffffe000, RZ, 0xc0, !PT ;  /* 0xffffe00021107812 */ /* 0x000fe200078ec0ff */
[----:B------:R1:W-:Y:S01]  /*6ac0*/  STS.128 [R65], R28 ;  /* 0x0000001c41007388 */ /* 0x0003e20000000c00 */
[----:B------:R-:W-:Y:S01]  /*6ad0*/  LOP3.LUT R0, R34, 0xffffe000, RZ, 0xc0, !PT ;  /* 0xffffe00022007812 */ /* 0x000fe200078ec0ff */
[----:B------:R-:W-:Y:S01]  /*6ae0*/  FFMA R8, R27, R2, R8 ;  /* 0x000000021b087223 */ /* 0x000fe20000000008 */
[----:B------:R-:W-:Y:S01]  /*6af0*/  LOP3.LUT R2, R35, 0xffffe000, RZ, 0xc0, !PT ;  /* 0xffffe00023027812 */ /* 0x000fe200078ec0ff */
[C---:B------:R-:W-:Y:S01]  /*6b00*/  FFMA R9, R27.reuse, R16, R9 ;  /* 0x000000101b097223 */ /* 0x040fe20000000009 */
[----:B------:R-:W-:Y:S01]  /*6b10*/  F2FP.TF32.F32.PACK_B R4, R4 ;  /* 0x00000004ff04723e */ /* 0x000fe200024050ff */
[C---:B------:R-:W-:Y:S01]  /*6b20*/  FFMA R10, R27.reuse, R0, R10 ;  /* 0x000000001b0a7223 */ /* 0x040fe2000000000a */
[----:B------:R-:W-:Y:S01]  /*6b30*/  F2FP.TF32.F32.PACK_B R5, R5 ;  /* 0x00000005ff05723e */ /* 0x000fe200024050ff */
[----:B------:R-:W-:Y:S01]  /*6b40*/  FFMA R11, R27, R2, R15 ;  /* 0x000000021b0b7223 */ /* 0x000fe2000000000f */
[----:B------:R-:W-:Y:S01]  /*6b50*/  F2FP.TF32.F32.PACK_B R6, R6 ;  /* 0x00000006ff06723e */ /* 0x000fe200024050ff */
[----:B------:R-:W-:Y:S01]  /*6b60*/  FMUL R19, R24, R19 ;  /* 0x0000001318137220 */ /* 0x000fe20000400000 */
[----:B------:R-:W-:Y:S02]  /*6b70*/  F2FP.TF32.F32.PACK_B R7, R7 ;  /* 0x00000007ff07723e */ /* 0x000fe400024050ff */
[----:B------:R-:W-:Y:S02]  /*6b80*/  LOP3.LUT R3, R36, 0xffffe000, RZ, 0xc0, !PT ;  /* 0xffffe00024037812 */ /* 0x000fe400078ec0ff */
[----:B------:R-:W-:Y:S01]  /*6b90*/  LOP3.LUT R0, R37, 0xffffe000, RZ, 0xc0, !PT ;  /* 0xffffe00025007812 */ /* 0x000fe200078ec0ff */
[----:B------:R1:W-:Y:S01]  /*6ba0*/  STS.128 [R64+0x10], R4 ;  /* 0x0000100440007388 */ /* 0x0003e20000000c00 */
        /* <DEDUP_REMOVED lines=8> */
[----:B------:R-:W-:Y:S02]  /*6c30*/  F2FP.TF32.F32.PACK_B R10, R10 ;  /* 0x0000000aff0a723e */ /* 0x000fe400024050ff */
[----:B------:R-:W-:Y:S02]  /*6c40*/  F2FP.TF32.F32.PACK_B R11, R11 ;  /* 0x0000000bff0b723e */ /* 0x000fe400024050ff */
[----:B------:R-:W-:Y:S02]  /*6c50*/  F2FP.TF32.F32.PACK_B R12, R12 ;  /* 0x0000000cff0c723e */ /* 0x000fe400024050ff */
[----:B------:R-:W-:Y:S01]  /*6c60*/  F2FP.TF32.F32.PACK_B R13, R13 ;  /* 0x0000000dff0d723e */ /* 0x000fe200024050ff */
[----:B------:R1:W-:Y:S01]  /*6c70*/  STS.128 [R63+0x20], R8 ;  /* 0x000020083f007388 */ /* 0x0003e20000000c00 */
[----:B------:R-:W-:Y:S02]  /*6c80*/  F2FP.TF32.F32.PACK_B R14, R14 ;  /* 0x0000000eff0e723e */ /* 0x000fe400024050ff */
[----:B------:R-:W-:Y:S05]  /*6c90*/  F2FP.TF32.F32.PACK_B R15, R15 ;  /* 0x0000000fff0f723e */ /* 0x000fea00024050ff */
[----:B------:R1:W-:Y:S01]  /*6ca0*/  STS.128 [R60+0x30], R12 ;  /* 0x0000300c3c007388 */ /* 0x0003e20000000c00 */
[----:B------:R-:W-:Y:S01]  /*6cb0*/  @!PT LDS RZ, [RZ] ;  /* 0x00000000fffff984 */ /* 0x000fe20000000800 */
[----:B------:R-:W-:Y:S01]  /*6cc0*/  @!PT LDS RZ, [RZ] ;  /* 0x00000000fffff984 */ /* 0x000fe20000000800 */
[----:B------:R-:W-:Y:S01]  /*6cd0*/  @!PT LDS RZ, [RZ] ;  /* 0x00000000fffff984 */ /* 0x000fe20000000800 */
[----:B------:R-:W-:Y:S01]  /*6ce0*/  @!PT LDS RZ, [RZ] ;  /* 0x00000000fffff984 */ /* 0x000fe20000000800 */
[----:B------:R2:W-:Y:S07]  /*6cf0*/  MEMBAR.ALL.CTA ;  /* 0x0000000000007992 */ /* 0x0005ee0000008000 */
[----:B--2---:R-:W2:Y:S02]  /*6d00*/  FENCE.VIEW.ASYNC.S ;  /* 0x00000000000073c6 */ /* 0x004ea40000000000 */
[----:B--2---:R-:W-:Y:S06]  /*6d10*/  BAR.SYNC.DEFER_BLOCKING 0x1, 0x80 ;  /* 0x0042000000007b1d */ /* 0x004fec0000010000 */
[----:B------:R-:W-:Y:S05]  /*6d20*/  @P0 BRA `(.L_x_110) ;  /* 0x0000000000280947 */ /* 0x000fea0003800000 */
[----:B------:R-:W-:Y:S01]  /*6d30*/  UIADD3 UR4, UPT, UPT, UR43, 0x200, URZ ;  /* 0x000002002b047890 */ /* 0x000fe2000fffe0ff */
[----:B------:R-:W-:Y:S05]  /*6d40*/  UMOV UR51, UR36 ;  /* 0x0000002400337c82 */ /* 0x000fea0008000000 */
[----:B------:R-:W-:Y:S01]  /*6d50*/  MOV R57, UR4 ;  /* 0x0000000400397c02 */ /* 0x000fe20008000f00 */
[----:B------:R-:W-:Y:S03]  /*6d60*/  UIADD3 UR4, UP0, UPT, UR54, 0x680, URZ ;  /* 0x0000068036047890 */ /* 0x000fe6000ff1e0ff */
[----:B------:R-:W-:Y:S01]  /*6d70*/  R2UR UR48, R57 ;  /* 0x00000000393072ca */ /* 0x000fe200000e0000 */
[----:B------:R-:W-:Y:S11]  /*6d80*/  UIADD3.X UR5, UPT, UPT, URZ, UR55, URZ, UP0, !UPT ;  /* 0x00000037ff057290 */ /* 0x000ff600087fe4ff */
[----:B------:R-:W-:Y:S01]  /*6d90*/  @!UPT UIADD3 URZ, UPT, UPT, URZ, URZ, URZ ;  /* 0x000000fffffff290 */ /* 0x000fe2000fffe0ff */
[----:B------:R2:W-:Y:S01]  /*6da0*/  UTMASTG.3D [UR48], [UR4] ;  /* 0x00000030040073b5 */ /* 0x0005e20008010000 */
[----:B------:R0:W-:Y:S01]  /*6db0*/  UTMACMDFLUSH ;  /* 0x00000000000079b7 */ /* 0x0001e20000000000 */
[----:B--2---:R-:W-:Y:S04]  /*6dc0*/  DEPBAR.LE SB0, 0x1 ;  /* 0x000080400000791a */ /* 0x004fe80000000000 */
.L_x_110:
[----:B------:R-:W-:Y:S05]  /*6dd0*/  BSYNC.RECONVERGENT B0 ;  /* 0x0000000000007941 */ /* 0x000fea0003800200 */
.L_x_109:
[----:B------:R-:W-:Y:S01]  /*6de0*/  BAR.SYNC.DEFER_BLOCKING 0x1, 0x80 ;  /* 0x0042000000007b1d */ /* 0x000fe20000010000 */
[----:B------:R-:W-:Y:S01]  /*6df0*/  ISETP.NE.AND P1, PT, R72, RZ, PT ;  /* 0x000000ff4800720c */ /* 0x000fe20003f25270 */
[----:B------:R-:W-:Y:S01]  /*6e00*/  UISETP.NE.AND UP0, UPT, UR53, URZ, UPT ;  /* 0x000000ff3500728c */ /* 0x000fe2000bf05270 */
[----:B------:R-:W-:Y:S11]  /*6e10*/  LEA R2, R73, UR43, 0x3 ;  /* 0x0000002b49027c11 */ /* 0x000ff6000f8e18ff */
[----:B------:R-:W-:Y:S01]  /*6e20*/  @P1 SHF.L.U32 R3, RZ, 0x1f, RZ ;  /* 0x0000001fff031819 */ /* 0x000fe200000006ff */
[----:B------:R-:W-:Y:S06]  /*6e30*/  BRA.U !UP0, `(.L_x_111) ;  /* 0x0000000108247547 */ /* 0x000fec000b800000 */
[----:B-1----:R-:W-:Y:S01]  /*6e40*/  IMAD.U32 R4, RZ, RZ, UR47 ;  /* 0x0000002fff047e24 */ /* 0x002fe2000f8e00ff */
[----:B------:R-:W-:Y:S01]  /*6e50*/  MOV R0, UR52 ;  /* 0x0000003400007c02 */ /* 0x000fe20008000f00 */
[----:B------:R-:W-:Y:S03]  /*6e60*/  UIADD3 UR4, UPT, UPT, UR47, 0x1, URZ ;  /* 0x000000012f047890 */ /* 0x000fe6000fffe0ff */
[----:B------:R-:W-:Y:S01]  /*6e70*/  @P1 LEA R4, R4, UR43, 0x3 ;  /* 0x0000002b04041c11 */ /* 0x000fe2000f8e18ff */
[----:B------:R-:W-:Y:S04]  /*6e80*/  UISETP.NE.AND UP0, UPT, UR4, 0x4, UPT ;  /* 0x000000040400788c */ /* 0x000fe8000bf05270 */
[----:B------:R-:W-:Y:S01]  /*6e90*/  @P1 VIADD R4, R4, 0x60 ;  /* 0x0000006004041836 */ /* 0x000fe20000000000 */
[----:B------:R-:W-:Y:S04]  /*6ea0*/  USEL UR47, UR4, URZ, UP0 ;  /* 0x000000ff042f7287 */ /* 0x000fe80008000000 */
[----:B------:R-:W-:Y:S04]  /*6eb0*/  @P1 PRMT R0, R0, 0x654, R4 ;  /* 0x0000065400001816 */ /* 0x000fe80000000004 */
[----:B------:R2:W-:Y:S04]  /*6ec0*/  @P1 SYNCS.ARRIVE.TRANS64.RED.A1T0 RZ, [R0+URZ], RZ ;  /* 0x000000ff00ff19a7 */ /* 0x0005e800081004ff */
.L_x_111:
[----:B------:R-:W4:Y:S01]  /*6ed0*/  @P1 SYNCS.PHASECHK.TRANS64.TRYWAIT P0, [R2+URZ+0x40], R3 ;  /* 0x00004003020015a7 */ /* 0x000f2200080011ff */
[----:B------:R-:W-:Y:S01]  /*6ee0*/  BSSY B1, `(.L_x_112) ;  /* 0x0000016000017945 */ /* 0x000fe20003800000 */
[----:B----4-:R-:W-:Y:S03]  /*6ef0*/  @P1 SEL R74, RZ, 0x1, !P0 ;  /* 0x00000001ff4a1807 */ /* 0x010fe60004000000 */
[----:B------:R-:W-:Y:S05]  /*6f00*/  @!P1 BRA `(.L_x_113) ;  /* 0x00000000004c9947 */ /* 0x000fea0003800000 */
[----:B------:R-:W-:Y:S01]  /*6f10*/  ISETP.NE.AND P0, PT, R74, RZ, PT ;  /* 0x000000ff4a00720c */ /* 0x000fe20003f05270 */
[----:B------:R-:W-:Y:S01]  /*6f20*/  BSSY B0, `(.L_x_114) ;  /* 0x000000b000007945 */ /* 0x000fe20003800000 */
[----:B------:R-:W-:Y:S11]  /*6f30*/  ISETP.NE.AND P1, PT, R75, RZ, PT ;  /* 0x000000ff4b00720c */ /* 0x000ff60003f25270 */
[----:B------:R-:W-:Y:S02]  /*6f40*/  @!UPT UIADD3 URZ, UPT, UPT, URZ, URZ, URZ ;  /* 0x000000fffffff290 */ /* 0x000fe4000fffe0ff */
[C---:B-1----:R-:W-:Y:S01]  /*6f50*/  @P1 IMAD R6, R73.reuse, 0x2000, R65 ;  /* 0x0000200049061824 */ /* 0x042fe200078e0241 */
[C---:B------:R-:W-:Y:S01]  /*6f60*/  @P1 LEA R4, R73.reuse, R63, 0xd ;  /* 0x0000003f49041211 */ /* 0x040fe200078e68ff */
[C---:B------:R-:W-:Y:S02]  /*6f70*/  @P1 IMAD R5, R73.reuse, 0x2000, R64 ;  /* 0x0000200049051824 */ /* 0x040fe400078e0240 */
[----:B------:R-:W-:Y:S01]  /*6f80*/  @P1 IMAD R3, R73, 0x2000, R60 ;  /* 0x0000200049031824 */ /* 0x000fe200078e023c */
[----:B------:R-:W-:Y:S06]  /*6f90*/  @P0 BRA `(.L_x_115) ;  /* 0x00000000000c0947 */ /* 0x000fec0003800000 */
[----:B--2---:R-:W-:Y:S04]  /*6fa0*/  SHF.L.U32 R0, RZ, 0x1f, RZ ;  /* 0x0000001fff007819 */ /* 0x004fe800000006ff */
[----:B------:R-:W1:Y:S02]  /*6fb0*/  SYNCS.PHASECHK.TRANS64.TRYWAIT P0, [R2+URZ+0x40], R0 ;  /* 0x00004000020075a7 */ /* 0x000e6400080011ff */
[----:B-1----:R-:W-:Y:S05]  /*6fc0*/  @!P0 BRA `(.L_x_116) ;  /* 0x0000005000408947 */ /* 0x002fea0003800000 */
.L_x_115:
[----:B------:R-:W-:Y:S05]  /*6fd0*/  BSYNC B0 ;  /* 0x0000000000007941 */ /* 0x000fea0003800000 */
.L_x_114:
[----:B------:R-:W-:Y:S02]  /*6fe0*/  ISETP.NE.AND P0, PT, R75, RZ, PT ;  /* 0x000000ff4b00720c */ /* 0x000fe40003f05270 */
[----:B------:R-:W-:Y:S11]  /*6ff0*/  IADD3 R73, PT, PT, R73, 0x1, RZ ;  /* 0x0000000149497810 */ /* 0x000ff60007ffe0ff */
[----:B------:R4:W1:Y:S04]  /*7000*/  @P0 LDS.128 R44, [R6] ;  /* 0x00000000062c0984 */ /* 0x0008680000000c00 */
[----:B------:R4:W1:Y:S04]  /*7010*/  @P0 LDS.128 R40, [R5+0x10] ;  /* 0x0000100005280984 */ /* 0x0008680000000c00 */
[----:B------:R4:W1:Y:S04]  /*7020*/  @P0 LDS.128 R32, [R4+0x20] ;  /* 0x0000200004200984 */ /* 0x0008680000000c00 */
[----:B------:R4:W1:Y:S02]  /*7030*/  @P0 LDS.128 R36, [R3+0x30] ;  /* 0x0000300003240984 */ /* 0x0008640000000c00 */
.L_x_113:
[----:B------:R-:W-:Y:S05]  /*7040*/  BSYNC B1 ;  /* 0x0000000000017941 */ /* 0x000fea0003800000 */
.L_x_112:
[----:B-12---:R-:W-:Y:S05]  /*7050*/  VIADD R0, R25, 0x10 ;  /* 0x0000001019007836 */ /* 0x006fea0000000000 */
[----:B------:R-:W-:Y:S04]  /*7060*/  SHF.R.U32.HI R0, RZ, 0x15, R0 ;  /* 0x00000015ff007819 */ /* 0x000fe80000011600 */
[----:B------:R-:W-:Y:S11]  /*7070*/  LOP3.LUT P0, RZ, R0, 0x3, R53, 0x48, !PT ;  /* 0x0000000300ff7812 */ /* 0x000ff60007804835 */
[----:B------:R-:W-:Y:S02]  /*7080*/  @!UPT UIADD3 URZ, UPT, UPT, URZ, URZ, URZ ;  /* 0x000000fffffff290 */ /* 0x000fe4000fffe0ff */
[----:B------:R-:W-:Y:S05]  /*7090*/  @!P0 BRA `(.L_x_117) ;  /* 0x0000000000408947 */ /* 0x000fea0003800000 */
[----:B------:R-:W1:Y:S01]  /*70a0*/  LDCU.64 UR8, c[0x4][0x70] ;  /* 0x01000e00ff0877ac */ /* 0x000e620008000a00 */
[----:B----4-:R-:W-:Y:S01]  /*70b0*/  MOV R3, 0x0 ;  /* 0x0000000000037802 */ /* 0x010fe20000000f00 */
[----:B------:R-:W-:Y:S02]  /*70c0*/  HFMA2 R12, -RZ, RZ, 0, 5.9604644775390625e-08 ;  /* 0x00000001ff0c7431 */ /* 0x000fe400000001ff */
[----:B------:R-:W-:Y:S02]  /*70d0*/  IMAD.MOV.U32 R8, RZ, RZ, 0x192 ;  /* 0x00000192ff087424 */ /* 0x000fe400078e00ff */
[----:B------:R-:W-:Y:S01]  /*70e0*/  IMAD.MOV.U32 R13, RZ, RZ, RZ ;  /* 0x000000ffff0d7224 */ /* 0x000fe200078e00ff */
[----:B------:R-:W2:Y:S01]  /*70f0*/  LDCU.64 UR6, c[0x4][0x78] ;  /* 0x01000f00ff0677ac */ /* 0x000ea20008000a00 */
[----:B------:R-:W4:Y:S01]  /*7100*/  LDC.64 R2, c[0x4][R3] ;  /* 0x0100000003027b82 */ /* 0x000f220000000a00 */
[----:B------:R-:W5:Y:S01]  /*7110*/  LDCU.64 UR4, c[0x4][0x10] ;  /* 0x01000200ff0477ac */ /* 0x000f620008000a00 */
[----:B-1----:R-:W-:Y:S01]  /*7120*/  MOV R5, UR9 ;  /* 0x0000000900057c02 */ /* 0x002fe20008000f00 */
[----:B------:R-:W-:Y:S01]  /*7130*/  IMAD.U32 R4, RZ, RZ, UR8 ;  /* 0x00000008ff047e24 */ /* 0x000fe2000f8e00ff */
[----:B--2---:R-:W-:Y:S01]  /*7140*/  MOV R7, UR7 ;  /* 0x0000000700077c02 */ /* 0x004fe20008000f00 */
[----:B------:R-:W-:Y:S01]  /*7150*/  IMAD.U32 R6, RZ, RZ, UR6 ;  /* 0x00000006ff067e24 */ /* 0x000fe2000f8e00ff */
[----:B-----5:R-:W-:Y:S01]  /*7160*/  MOV R11, UR5 ;  /* 0x00000005000b7c02 */ /* 0x020fe20008000f00 */
[----:B------:R-:W-:Y:S02]  /*7170*/  IMAD.U32 R10, RZ, RZ, UR4 ;  /* 0x00000004ff0a7e24 */ /* 0x000fe4000f8e00ff */
[----:B------:R-:W-:Y:S07]  /*7180*/  LEPC R20, `(.L_x_117) ;  /* 0x000000001014794e */ /* 0x000fee0000000000 */
[----:B---34-:R-:W-:Y:S05]  /*7190*/  CALL.ABS.NOINC R2 ;  /* 0x0000000002007343 */ /* 0x018fea0003c00000 */
.L_x_117:
[----:B------:R-:W-:Y:S01]  /*71a0*/  ISETP.NE.AND P6, PT, R72, RZ, PT ;  /* 0x000000ff4800720c */ /* 0x000fe20003fc5270 */
[----:B------:R-:W-:Y:S05]  /*71b0*/  WARPSYNC.ALL ;  /* 0x0000000000007948 */ /* 0x000fea0003800000 */
[----:B------:R-:W-:Y:S01]  /*71c0*/  R2UR UR4, R25 ;  /* 0x00000000190472ca */ /* 0x000fe200000e0000 */
[----:B------:R-:W-:Y:S01]  /*71d0*/  IMAD.U32 R0, RZ, RZ, UR47 ;  /* 0x0000002fff007e24 */ /* 0x000fe2000f8e00ff */
[----:B------:R-:W-:Y:S01]  /*71e0*/  LOP3.LUT R20, R44, 0xffffe000, RZ, 0xc0, !PT ;  /* 0xffffe0002c147812 */ /* 0x000fe200078ec0ff */
[----:B------:R-:W-:Y:S01]  /*71f0*/  IMAD.U32 R21, RZ, RZ, UR52 ;  /* 0x00000034ff157e24 */ /* 0x000fe2000f8e00ff */
[----:B------:R-:W-:Y:S01]  /*7200*/  ISETP.NE.AND P0, PT, R67, RZ, PT ;  /* 0x000000ff4300720c */ /* 0x000fe20003f05270 */
[----:B------:R-:W-:Y:S02]  /*7210*/  BSSY.RECONVERGENT B0, `(.L_x_118) ;  /* 0x000005b000007945 */ /* 0x000fe40003800200 */
[----:B------:R-:W-:Y:S05]  /*7220*/  @P6 LEA R0, R0, UR43, 0x3 ;  /* 0x0000002b00006c11 */ /* 0x000fea000f8e18ff */
[----:B------:R-:W-:Y:S01]  /*7230*/  @P6 VIADD R0, R0, 0x60 ;  /* 0x0000006000006836 */ /* 0x000fe20000000000 */
[----:B----4-:R-:W1:Y:S04]  /*7240*/  LDTM.x16 R4, tmem[UR4+0x10] ;  /* 0x00001004000479ee */ /* 0x010e680008240000 */
[----:B------:R-:W-:Y:S01]  /*7250*/  @P6 PRMT R21, R21, 0x654, R0 ;  /* 0x0000065415156816 */ /* 0x000fe20000000000 */
[C---:B-1----:R-:W-:Y:S01]  /*7260*/  FMUL R0, R24.reuse, R4 ;  /* 0x0000000418007220 */ /* 0x042fe20000400000 */
[C---:B------:R-:W-:Y:S01]  /*7270*/  FMUL R4, R24.reuse, R8 ;  /* 0x0000000818047220 */ /* 0x040fe20000400000 */
[C---:B------:R-:W-:Y:S01]  /*7280*/  FMUL R8, R24.reuse, R12 ;  /* 0x0000000c18087220 */ /* 0x040fe20000400000 */
[C---:B------:R-:W-:Y:S01]  /*7290*/  FMUL R12, R24.reuse, R16 ;  /* 0x00000010180c7220 */ /* 0x040fe20000400000 */
[----:B------:R-:W-:Y:S01]  /*72a0*/  LOP3.LUT R16, R45, 0xffffe000, RZ, 0xc0, !PT ;  /* 0xffffe0002d107812 */ /* 0x000fe200078ec0ff */
[C---:B------:R-:W-:Y:S01]  /*72b0*/  FMUL R2, R24.reuse, R5 ;  /* 0x0000000518027220 */ /* 0x040fe20000400000 */
[C---:B------:R-:W-:Y:S01]  /*72c0*/  FMUL R3, R24.reuse, R6 ;  /* 0x0000000618037220 */ /* 0x040fe20000400000 */
[----:B------:R-:W-:Y:S01]  /*72d0*/  FMUL R5, R24, R9 ;  /* 0x0000000918057220 */ /* 0x000fe20000400000 */
[----:B------:R-:W-:Y:S01]  /*72e0*/  FFMA R28, R27, R20, R0 ;  /* 0x000000141b1c7223 */ /* 0x000fe20000000000 */
[----:B------:R-:W-:Y:S01]  /*72f0*/  LOP3.LUT R0, R46, 0xffffe000, RZ, 0xc0, !PT ;  /* 0xffffe0002e007812 */ /* 0x000fe200078ec0ff */
[C---:B------:R-:W-:Y:S01]  /*7300*/  FMUL R6, R24.reuse, R10 ;  /* 0x0000000a18067220 */ /* 0x040fe20000400000 */
[C---:B------:R-:W-:Y:S01]  /*7310*/  FMUL R9, R24.reuse, R13 ;  /* 0x0000000d18097220 */ /* 0x040fe20000400000 */
[C---:B------:R-:W-:Y:S01]  /*7320*/  FMUL R10, R24.reuse, R14 ;  /* 0x0000000e180a7220 */ /* 0x040fe20000400000 */
[----:B------:R-:W-:Y:S01]  /*7330*/  F2FP.TF32.F32.PACK_B R28, R28 ;  /* 0x0000001cff1c723e */ /* 0x000fe200024050ff */
[C---:B------:R-:W-:Y:S01]  /*7340*/  FMUL R13, R24.reuse, R17 ;  /* 0x00000011180d7220 */ /* 0x040fe20000400000 */
[----:B------:R-:W-:Y:S01]  /*7350*/  LOP3.LUT R17, R47, 0xffffe000, RZ, 0xc0, !PT ;  /* 0xffffe0002f117812 */ /* 0x000fe200078ec0ff */
[----:B------:R-:W-:Y:S01]  /*7360*/  FMUL R14, R24, R18 ;  /* 0x00000012180e7220 */ /* 0x000fe20000400000 */
[----:B------:R-:W-:Y:S01]  /*7370*/  LOP3.LUT R18, R40, 0xffffe000, RZ, 0xc0, !PT ;  /* 0xffffe00028127812 */ /* 0x000fe200078ec0ff */
[----:B------:R-:W-:Y:S01]  /*7380*/  FFMA R29, R27, R16, R2 ;  /* 0x000000101b1d7223 */ /* 0x000fe20000000002 */
[----:B------:R-:W-:Y:S01]  /*7390*/  LOP3.LUT R2, R41, 0xffffe000, RZ, 0xc0, !PT ;  /* 0xffffe00029027812 */ /* 0x000fe200078ec0ff */
[----:B------:R-:W-:Y:S01]  /*73a0*/  FMUL R7, R24, R7 ;  /* 0x0000000718077220 */ /* 0x000fe20000400000 */
[----:B------:R-:W-:Y:S01]  /*73b0*/  LOP3.LUT R16, R33, 0xffffe000, RZ, 0xc0, !PT ;  /* 0xffffe00021107812 */ /* 0x000fe200078ec0ff */
[C---:B------:R-:W-:Y:S01]  /*73c0*/  FFMA R30, R27.reuse, R0, R3 ;  /* 0x000000001b1e7223 */ /* 0x040fe20000000003 */
[----:B------:R-:W-:Y:S01]  /*73d0*/  LOP3.LUT R0, R42, 0xffffe000, RZ, 0xc0, !PT ;  /* 0xffffe0002a007812 */ /* 0x000fe200078ec0ff */
[C---:B------:R-:W-:Y:S01]  /*73e0*/  FFMA R31, R27.reuse, R17, R7 ;  /* 0x000000111b1f7223 */ /* 0x040fe20000000007 */
[----:B------:R-:W-:Y:S01]  /*73f0*/  F2FP.TF32.F32.PACK_B R29, R29 ;  /* 0x0000001dff1d723e */ /* 0x000fe200024050ff */
[C---:B------:R-:W-:Y:S01]  /*7400*/  FFMA R4, R27.reuse, R18, R4 ;  /* 0x000000121b047223 */ /* 0x040fe20000000004 */
[----:B------:R-:W-:Y:S01]  /*7410*/  F2FP.TF32.F32.PACK_B R30, R30 ;  /* 0x0000001eff1e723e */ /* 0x000fe200024050ff */
[----:B------:R-:W-:Y:S01]  /*7420*/  FFMA R5, R27, R2, R5 ;  /* 0x000000021b057223 */ /* 0x000fe20000000005 */
[----:B------:R-:W-:Y:S01]  /*7430*/  LOP3.LUT R2, R43, 0xffffe000, RZ, 0xc0, !PT ;  /* 0xffffe0002b027812 */ /* 0x000fe200078ec0ff */
[----:B------:R-:W-:Y:S01]  /*7440*/  FMUL R11, R24, R11 ;  /* 0x0000000b180b7220 */ /* 0x000fe20000400000 */
[----:B------:R-:W-:Y:S01]  /*7450*/  F2FP.TF32.F32.PACK_B R31, R31 ;  /* 0x0000001fff1f723e */ /* 0x000fe200024050ff */
[C---:B------:R-:W-:Y:S01]  /*7460*/  FFMA R6, R27.reuse, R0, R6 ;  /* 0x000000001b067223 */ /* 0x040fe20000000006 */
[----:B------:R-:W-:Y:S01]  /*7470*/  LOP3.LUT R3, R32, 0xffffe000, RZ, 0xc0, !PT ;  /* 0xffffe00020037812 */ /* 0x000fe200078ec0ff */
[----:B------:R-:W-:Y:S01]  /*7480*/  FFMA R7, R27, R2, R11 ;  /* 0x000000021b077223 */ /* 0x000fe2000000000b */
[----:B------:R-:W-:Y:S01]  /*7490*/  F2FP.TF32.F32.PACK_B R4, R4 ;  /* 0x00000004ff04723e */ /* 0x000fe200024050ff */
[----:B------:R1:W-:Y:S01]  /*74a0*/  STS.128 [R65+0x2000], R28 ;  /* 0x0020001c41007388 */ /* 0x0003e20000000c00 */
[----:B------:R-:W-:Y:S01]  /*74b0*/  LOP3.LUT R0, R34, 0xffffe000, RZ, 0xc0, !PT ;  /* 0xffffe00022007812 */ /* 0x000fe200078ec0ff */
[----:B------:R-:W-:Y:S01]  /*74c0*/  FMUL R15, R24, R15 ;  /* 0x0000000f180f7220 */ /* 0x000fe20000400000 */
[----:B------:R-:W-:Y:S01]  /*74d0*/  LOP3.LUT R2, R35, 0xffffe000, RZ, 0xc0, !PT ;  /* 0xffffe00023027812 */ /* 0x000fe200078ec0ff */
[C---:B------:R-:W-:Y:S01]  /*74e0*/  FFMA R8, R27.reuse, R3, R8 ;  /* 0x000000031b087223 */ /* 0x040fe20000000008 */
[----:B------:R-:W-:Y:S01]  /*74f0*/  F2FP.TF32.F32.PACK_B R5, R5 ;  /* 0x00000005ff05723e */ /* 0x000fe200024050ff */
[C---:B------:R-:W-:Y:S01]  /*7500*/  FFMA R9, R27.reuse, R16, R9 ;  /* 0x000000101b097223 */ /* 0x040fe20000000009 */
[----:B------:R-:W-:Y:S01]  /*7510*/  F2FP.TF32.F32.PACK_B R6, R6 ;  /* 0x00000006ff06723e */ /* 0x000fe200024050ff */
[C---:B------:R-:W-:Y:S01]  /*7520*/  FFMA R10, R27.reuse, R0, R10 ;  /* 0x000000001b0a7223 */ /* 0x040fe2000000000a */
[----:B------:R-:W-:Y:S01]  /*7530*/  F2FP.TF32.F32.PACK_B R7, R7 ;  /* 0x00000007ff07723e */ /* 0x000fe200024050ff */
[----:B------:R-:W-:Y:S01]  /*7540*/  FFMA R11, R27, R2, R15 ;  /* 0x000000021b0b7223 */ /* 0x000fe2000000000f */
[----:B------:R-:W-:Y:S01]  /*7550*/  LOP3.LUT R0, R36, 0xffffe000, RZ, 0xc0, !PT ;  /* 0xffffe00024007812 */ /* 0x000fe200078ec0ff */
[----:B------:R-:W-:Y:S01]  /*7560*/  FMUL R19, R24, R19 ;  /* 0x0000001318137220 */ /* 0x000fe20000400000 */
        /* <DEDUP_REMOVED lines=16> */
[----:B------:R-:W-:Y:S02]  /*7670*/  F2FP.TF32.F32.PACK_B R15, R15 ;  /* 0x0000000fff0f723e */ /* 0x000fe400024050ff */
[----:B------:R-:W-:Y:S02]  /*7680*/  LEA R0, R73, UR43, 0x3 ;  /* 0x0000002b49007c11 */ /* 0x000fe4000f8e18ff */
[----:B------:R-:W-:Y:S01]  /*7690*/  @P6 SHF.L.U32 R2, RZ, 0x1f, RZ ;  /* 0x0000001fff026819 */ /* 0x000fe200000006ff */
        /* <DEDUP_REMOVED lines=9> */
[----:B------:R-:W-:Y:S02]  /*7730*/  UIADD3 UR4, UP0, UPT, UR54, 0x680, URZ ;  /* 0x0000068036047890 */ /* 0x000fe4000ff1e0ff */
[----:B------:R-:W-:Y:S02]  /*7740*/  UIADD3 UR9, UPT, UPT, UR49, 0x10, URZ ;  /* 0x0000001031097890 */ /* 0x000fe4000fffe0ff */
[----:B------:R-:W-:Y:S02]  /*7750*/  UIADD3 UR8, UPT, UPT, UR43, 0x2200, URZ ;  /* 0x000022002b087890 */ /* 0x000fe4000fffe0ff */
[----:B------:R-:W-:Y:S01]  /*7760*/  UIADD3.X UR5, UPT, UPT, URZ, UR55, URZ, UP0, !UPT ;  /* 0x00000037ff057290 */ /* 0x000fe200087fe4ff */
[----:B------:R-:W-:Y:S01]  /*7770*/  UMOV UR10, UR50 ;  /* 0x00000032000a7c82 */ /* 0x000fe20008000000 */
[----:B------:R-:W-:Y:S07]  /*7780*/  UMOV UR11, UR36 ;  /* 0x00000024000b7c82 */ /* 0x000fee0008000000 */
[----:B------:R2:W-:Y:S01]  /*7790*/  UTMASTG.3D [UR8], [UR4] ;  /* 0x00000008040073b5 */ /* 0x0005e20008010000 */
[----:B------:R0:W-:Y:S01]  /*77a0*/  UTMACMDFLUSH ;  /* 0x00000000000079b7 */ /* 0x0001e20000000000 */
[----:B--2---:R-:W-:Y:S04]  /*77b0*/  DEPBAR.LE SB0, 0x1 ;  /* 0x000080400000791a */ /* 0x004fe80000000000 */
.L_x_119:
[----:B------:R-:W-:Y:S05]  /*77c0*/  BSYNC.RECONVERGENT B0 ;  /* 0x0000000000007941 */ /* 0x000fea0003800200 */
.L_x_118:
[----:B------:R-:W-:Y:S01]  /*77d0*/  BAR.SYNC.DEFER_BLOCKING 0x1, 0x80 ;  /* 0x0042000000007b1d */ /* 0x000fe20000010000 */
[----:B------:R-:W-:Y:S04]  /*77e0*/  UIADD3 UR4, UPT, UPT, UR47, 0x1, URZ ;  /* 0x000000012f047890 */ /* 0x000fe8000fffe0ff */
[----:B------:R-:W-:Y:S04]  /*77f0*/  UISETP.NE.AND UP0, UPT, UR4, 0x4, UPT ;  /* 0x000000040400788c */ /* 0x000fe8000bf05270 */
[----:B------:R-:W-:Y:S01]  /*7800*/  USEL UR46, UR4, URZ, UP0 ;  /* 0x000000ff042e7287 */ /* 0x000fe20008000000 */
[----:B------:R2:W-:Y:S01]  /*7810*/  @P6 SYNCS.ARRIVE.TRANS64.RED.A1T0 RZ, [R21+URZ], RZ ;  /* 0x000000ff15ff69a7 */ /* 0x0005e200081004ff */
[----:B------:R-:W-:Y:S01]  /*7820*/  BSSY B1, `(.L_x_120) ;  /* 0x0000017000017945 */ /* 0x000fe20003800000 */
[----:B------:R-:W4:Y:S02]  /*7830*/  @P6 SYNCS.PHASECHK.TRANS64.TRYWAIT P0, [R0+URZ+0x40], R2 ;  /* 0x00004002000065a7 */ /* 0x000f2400080011ff */
[----:B----4-:R-:W-:Y:S01]  /*7840*/  @P6 SEL R74, RZ, 0x1, !P0 ;  /* 0x00000001ff4a6807 */ /* 0x010fe20004000000 */
[----:B--2---:R-:W-:Y:S06]  /*7850*/  @!P6 BRA `(.L_x_121) ;  /* 0x00000000004ce947 */ /* 0x004fec0003800000 */
        /* <DEDUP_REMOVED lines=9> */
[----:B------:R-:W-:Y:S04]  /*78f0*/  SHF.L.U32 R6, RZ, 0x1f, RZ ;  /* 0x0000001fff067819 */ /* 0x000fe800000006ff */
[----:B------:R-:W1:Y:S02]  /*7900*/  SYNCS.PHASECHK.TRANS64.TRYWAIT P0, [R0+URZ+0x40], R6 ;  /* 0x00004006000075a7 */ /* 0x000e6400080011ff */
[----:B-1----:R-:W-:Y:S05]  /*7910*/  @!P0 BRA `(.L_x_124) ;  /* 0x0000004800008947 */ /* 0x002fea0003800000 */
.L_x_123:
[----:B------:R-:W-:Y:S05]  /*7920*/  BSYNC B0 ;  /* 0x0000000000007941 */ /* 0x000fea0003800000 */
.L_x_122:
[----:B------:R-:W-:Y:S02]  /*7930*/  ISETP.NE.AND P0, PT, R75, RZ, PT ;  /* 0x000000ff4b00720c */ /* 0x000fe40003f05270 */
[----:B------:R-:W-:Y:S11]  /*7940*/  IADD3 R73, PT, PT, R73, 0x1, RZ ;  /* 0x0000000149497810 */ /* 0x000ff60007ffe0ff */
[----:B------:R2:W4:Y:S04]  /*7950*/  @P0 LDS.128 R44, [R5] ;  /* 0x00000000052c0984 */ /* 0x0005280000000c00 */
[----:B------:R2:W1:Y:S04]  /*7960*/  @P0 LDS.128 R40, [R4+0x10] ;  /* 0x0000100004280984 */ /* 0x0004680000000c00 */
[----:B------:R2:W1:Y:S04]  /*7970*/  @P0 LDS.128 R32, [R3+0x20] ;  /* 0x0000200003200984 */ /* 0x0004680000000c00 */
[----:B------:R2:W1:Y:S02]  /*7980*/  @P0 LDS.128 R36, [R2+0x30] ;  /* 0x0000300002240984 */ /* 0x0004640000000c00 */
.L_x_121:
[----:B------:R-:W-:Y:S05]  /*7990*/  BSYNC B1 ;  /* 0x0000000000017941 */ /* 0x000fea0003800000 */
.L_x_120:
[----:B-1----:R-:W-:Y:S05]  /*79a0*/  VIADD R0, R25, 0x20 ;  /* 0x0000002019007836 */ /* 0x002fea0000000000 */
[----:B------:R-:W-:Y:S04]  /*79b0*/  SHF.R.U32.HI R0, RZ, 0x15, R0 ;  /* 0x00000015ff007819 */ /* 0x000fe80000011600 */
[----:B------:R-:W-:Y:S11]  /*79c0*/  LOP3.LUT P0, RZ, R0, 0x3, R53, 0x48, !PT ;  /* 0x0000000300ff7812 */ /* 0x000ff60007804835 */
[----:B------:R-:W-:Y:S02]  /*79d0*/  @!UPT UIADD3 URZ, UPT, UPT, URZ, URZ, URZ ;  /* 0x000000fffffff290 */ /* 0x000fe4000fffe0ff */
[----:B------:R-:W-:Y:S05]  /*79e0*/  @!P0 BRA `(.L_x_125) ;  /* 0x0000000000408947 */ /* 0x000fea0003800000 */
[----:B------:R-:W1:Y:S01]  /*79f0*/  LDCU.64 UR8, c[0x4][0x70] ;  /* 0x01000e00ff0877ac */ /* 0x000e620008000a00 */
[----:B--2---:R-:W-:Y:S01]  /*7a00*/  MOV R3, 0x0 ;  /* 0x0000000000037802 */ /* 0x004fe20000000f00 */
[----:B------:R-:W-:Y:S02]  /*7a10*/  HFMA2 R12, -RZ, RZ, 0, 5.9604644775390625e-08 ;  /* 0x00000001ff0c7431 */ /* 0x000fe400000001ff */
[----:B------:R-:W-:Y:S02]  /*7a20*/  IMAD.MOV.U32 R8, RZ, RZ, 0x192 ;  /* 0x00000192ff087424 */ /* 0x000fe400078e00ff */
[----:B------:R-:W-:Y:S01]  /*7a30*/  IMAD.MOV.U32 R13, RZ, RZ, RZ ;  /* 0x000000ffff0d7224 */ /* 0x000fe200078e00ff */
[----:B------:R-:W2:Y:S01]  /*7a40*/  LDCU.64 UR6, c[0x4][0x78] ;  /* 0x01000f00ff0677ac */ /* 0x000ea20008000a00 */
[----:B------:R-:W3:Y:S01]  /*7a50*/  LDC.64 R2, c[0x4][R3] ;  /* 0x0100000003027b82 */ /* 0x000ee20000000a00 */
        /* <DEDUP_REMOVED lines=9> */
.L_x_125:
[----:B------:R-:W-:Y:S01]  /*7af0*/  ISETP.NE.AND P6, PT, R72, RZ, PT ;  /* 0x000000ff4800720c */ /* 0x000fe20003fc5270 */
[----:B------:R-:W-:Y:S05]  /*7b00*/  WARPSYNC.ALL ;  /* 0x0000000000007948 */ /* 0x000fea0003800000 */
[----:B------:R-:W-:Y:S01]  /*7b10*/  R2UR UR4, R25 ;  /* 0x00000000190472ca */ /* 0x000fe200000e0000 */
[----:B------:R-:W-:Y:S01]  /*7b20*/  IMAD.U32 R0, RZ, RZ, UR46 ;  /* 0x0000002eff007e24 */ /* 0x000fe2000f8e00ff */
[----:B----4-:R-:W-:Y:S01]  /*7b30*/  LOP3.LUT R20, R44, 0xffffe000, RZ, 0xc0, !PT ;  /* 0xffffe0002c147812 */ /* 0x010fe200078ec0ff */
[----:B------:R-:W-:Y:S01]  /*7b40*/  IMAD.U32 R21, RZ, RZ, UR52 ;  /* 0x00000034ff157e24 */ /* 0x000fe2000f8e00ff */
[----:B------:R-:W-:Y:S01]  /*7b50*/  ISETP.NE.AND P0, PT, R67, RZ, PT ;  /* 0x000000ff4300720c */ /* 0x000fe20003f05270 */
[----:B------:R-:W-:Y:S02]  /*7b60*/  BSSY.RECONVERGENT B0, `(.L_x_126) ;  /* 0x000005b000007945 */ /* 0x000fe40003800200 */
[----:B------:R-:W-:Y:S05]  /*7b70*/  @P6 LEA R0, R0, UR43, 0x3 ;  /* 0x0000002b00006c11 */ /* 0x000fea000f8e18ff */
[----:B------:R-:W-:Y:S01]  /*7b80*/  @P6 VIADD R0, R0, 0x60 ;  /* 0x0000006000006836 */ /* 0x000fe20000000000 */
[----:B--2---:R-:W1:Y:S04]  /*7b90*/  LDTM.x16 R4, tmem[UR4+0x20] ;  /* 0x00002004000479ee */ /* 0x004e680008240000 */
        /* <DEDUP_REMOVED lines=87> */
.L_x_127:
[----:B------:R-:W-:Y:S05]  /*8110*/  BSYNC.RECONVERGENT B0 ;  /* 0x0000000000007941 */ /* 0x000fea0003800200 */
.L_x_126:
[----:B------:R-:W-:Y:S01]  /*8120*/  BAR.SYNC.DEFER_BLOCKING 0x1, 0x80 ;  /* 0x0042000000007b1d */ /* 0x000fe20000010000 */
[----:B------:R-:W-:Y:S01]  /*8130*/  UIADD3 UR4, UPT, UPT, UR46, 0x1, URZ ;  /* 0x000000012e047890 */ /* 0x000fe2000fffe0ff */
[----:B------:R-:W-:Y:S03]  /*8140*/  HFMA2 R76, -RZ, RZ, 0, 0 ;  /* 0x00000000ff4c7431 */ /* 0x000fe600000001ff */
        /* <DEDUP_REMOVED lines=19> */
.L_x_131:
[----:B------:R-:W-:Y:S05]  /*8280*/  BSYNC B0 ;  /* 0x0000000000007941 */ /* 0x000fea0003800000 */
.L_x_130:
[----:B------:R-:W-:Y:S01]  /*8290*/  ISETP.NE.AND P0, PT, R75, RZ, PT ;  /* 0x000000ff4b00720c */ /* 0x000fe20003f05270 */
[----:B------:R-:W-:Y:S11]  /*82a0*/  VIADD R73, R73, 0x1 ;  /* 0x0000000149497836 */ /* 0x000ff60000000000 */
[----:B------:R-:W-:Y:S01]  /*82b0*/  @!UPT UIADD3 URZ, UPT, UPT, URZ, URZ, URZ ;  /* 0x000000fffffff290 */ /* 0x000fe2000fffe0ff */
[----:B------:R2:W4:Y:S04]  /*82c0*/  @P0 LDS.128 R44, [R5] ;  /* 0x00000000052c0984 */ /* 0x0005280000000c00 */
[----:B------:R2:W1:Y:S04]  /*82d0*/  @P0 LDS.128 R40, [R4+0x10] ;  /* 0x0000100004280984 */ /* 0x0004680000000c00 */
[----:B------:R2:W1:Y:S04]  /*82e0*/  @P0 LDS.128 R32, [R3+0x20] ;  /* 0x0000200003200984 */ /* 0x0004680000000c00 */
[----:B------:R2:W1:Y:S01]  /*82f0*/  @P0 LDS.128 R36, [R2+0x30] ;  /* 0x0000300002240984 */ /* 0x0004620000000c00 */
[C---:B------:R-:W-:Y:S04]  /*8300*/  ISETP.NE.AND P0, PT, R73.reuse, 0x4, PT ;  /* 0x000000044900780c */ /* 0x040fe80003f05270 */
[----:B------:R-:W-:Y:S02]  /*8310*/  SEL R73, R73, RZ, P0 ;  /* 0x000000ff49497207 */ /* 0x000fe40000000000 */
[----:B------:R-:W-:Y:S02]  /*8320*/  SEL R76, RZ, 0x1, P0 ;  /* 0x00000001ff4c7807 */ /* 0x000fe40000000000 */
.L_x_129:
[----:B------:R-:W-:Y:S05]  /*8330*/  BSYNC B1 ;  /* 0x0000000000017941 */ /* 0x000fea0003800000 */
.L_x_128:
        /* <DEDUP_REMOVED lines=21> */
.L_x_133:
        /* <DEDUP_REMOVED lines=79> */
[----:B------:R-:W-:Y:S01]  /*8980*/  @P6 SHF.L.U32 R2, R76, 0x1f, RZ ;  /* 0x0000001f4c026819 */ /* 0x000fe200000006ff */
        /* <DEDUP_REMOVED lines=18> */
.L_x_135:
[----:B------:R-:W-:Y:S05]  /*8ab0*/  BSYNC.RECONVERGENT B0 ;  /* 0x0000000000007941 */ /* 0x000fea0003800200 */
.L_x_134:
        /* <DEDUP_REMOVED lines=18> */
[----:B------:R-:W-:Y:S04]  /*8be0*/  SHF.L.U32 R6, R76, 0x1f, RZ ;  /* 0x0000001f4c067819 */ /* 0x000fe800000006ff */
[----:B------:R-:W1:Y:S02]  /*8bf0*/  SYNCS.PHASECHK.TRANS64.TRYWAIT P0, [R0+URZ+0x40], R6 ;  /* 0x00004006000075a7 */ /* 0x000e6400080011ff */
[----:B-1----:R-:W-:Y:S05]  /*8c00*/  @!P0 BRA `(.L_x_140) ;  /* 0x00000034006c8947 */ /* 0x002fea0003800000 */
.L_x_139:
[----:B------:R-:W-:Y:S05]  /*8c10*/  BSYNC B0 ;  /* 0x0000000000007941 */ /* 0x000fea0003800000 */
.L_x_138:
[----:B------:R-:W-:Y:S01]  /*8c20*/  ISETP.NE.AND P0, PT, R75, RZ, PT ;  /* 0x000000ff4b00720c */ /* 0x000fe20003f05270 */
[----:B------:R-:W-:Y:S11]  /*8c30*/  VIADD R73, R73, 0x1 ;  /* 0x0000000149497836 */ /* 0x000ff60000000000 */
[----:B------:R-:W-:Y:S01]  /*8c40*/  @!UPT UIADD3 URZ, UPT, UPT, URZ, URZ, URZ ;  /* 0x000000fffffff290 */ /* 0x000fe2000fffe0ff */
[----:B------:R2:W4:Y:S04]  /*8c50*/  @P0 LDS.128 R44, [R5] ;  /* 0x00000000052c0984 */ /* 0x0005280000000c00 */
[----:B------:R2:W2:Y:S04]  /*8c60*/  @P0 LDS.128 R40, [R4+0x10] ;  /* 0x0000100004280984 */ /* 0x0004a80000000c00 */
[----:B------:R2:W2:Y:S04]  /*8c70*/  @P0 LDS.128 R32, [R3+0x20] ;  /* 0x0000200003200984 */ /* 0x0004a80000000c00 */
[----:B------:R2:W2:Y:S01]  /*8c80*/  @P0 LDS.128 R36, [R2+0x30] ;  /* 0x0000300002240984 */ /* 0x0004a20000000c00 */
[C---:B------:R-:W-:Y:S04]  /*8c90*/  ISETP.NE.AND P0, PT, R73.reuse, 0x4, PT ;  /* 0x000000044900780c */ /* 0x040fe80003f05270 */
[----:B-1----:R-:W-:Y:S02]  /*8ca0*/  SEL R0, RZ, 0x1, P0 ;  /* 0x00000001ff007807 */ /* 0x002fe40000000000 */
[----:B------:R-:W-:Y:S02]  /*8cb0*/  SEL R73, R73, RZ, P0 ;  /* 0x000000ff49497207 */ /* 0x000fe40000000000 */
[----:B------:R-:W-:Y:S02]  /*8cc0*/  LOP3.LUT R76, R76, R0, RZ, 0x3c, !PT ;  /* 0x000000004c4c7212 */ /* 0x000fe400078e3cff */
.L_x_137:
[----:B------:R-:W-:Y:S05]  /*8cd0*/  BSYNC B1 ;  /* 0x0000000000017941 */ /* 0x000fea0003800000 */
.L_x_136:
[----:B------:R-:W-:Y:S05]  /*8ce0*/  VIADD R0, R25, 0x40 ;  /* 0x0000004019007836 */ /* 0x000fea0000000000 */
[----:B------:R-:W-:Y:S04]  /*8cf0*/  SHF.R.U32.HI R0, RZ, 0x15, R0 ;  /* 0x00000015ff007819 */ /* 0x000fe80000011600 */
[----:B------:R-:W-:Y:S11]  /*8d00*/  LOP3.LUT P0, RZ, R0, 0x3, R53, 0x48, !PT ;  /* 0x0000000300ff7812 */ /* 0x000ff60007804835 */
[----:B------:R-:W-:Y:S02]  /*8d10*/  @!UPT UIADD3 URZ, UPT, UPT, URZ, URZ, URZ ;  /* 0x000000fffffff290 */ /* 0x000fe4000fffe0ff */
[----:B------:R-:W-:Y:S05]  /*8d20*/  @!P0 BRA `(.L_x_141) ;  /* 0x0000000000408947 */ /* 0x000fea0003800000 */
[----:B------:R-:W5:Y:S01]  /*8d30*/  LDCU.64 UR8, c[0x4][0x70] ;  /* 0x01000e00ff0877ac */ /* 0x000f620008000a00 */
[----:B--2---:R-:W-:Y:S01]  /*8d40*/  MOV R3, 0x0 ;  /* 0x0000000000037802 */ /* 0x004fe20000000f00 */
[----:B-1----:R-:W-:Y:S02]  /*8d50*/  HFMA2 R12, -RZ, RZ, 0, 5.9604644775390625e-08 ;  /* 0x00000001ff0c7431 */ /* 0x002fe400000001ff */
[----:B------:R-:W-:Y:S02]  /*8d60*/  IMAD.MOV.U32 R8, RZ, RZ, 0x192 ;  /* 0x00000192ff087424 */ /* 0x000fe400078e00ff */
[----:B------:R-:W-:Y:S01]  /*8d70*/  IMAD.MOV.U32 R13, RZ, RZ, RZ ;  /* 0x000000ffff0d7224 */ /* 0x000fe200078e00ff */
[----:B------:R-:W1:Y:S01]  /*8d80*/  LDCU.64 UR6, c[0x4][0x78] ;  /* 0x01000f00ff0677ac */ /* 0x000e620008000a00 */
[----:B------:R-:W2:Y:S01]  /*8d90*/  LDC.64 R2, c[0x4][R3] ;  /* 0x0100000003027b82 */ /* 0x000ea20000000a00 */
[----:B------:R-:W3:Y:S01]  /*8da0*/  LDCU.64 UR4, c[0x4][0x10] ;  /* 0x01000200ff0477ac */ /* 0x000ee20008000a00 */
[----:B-----5:R-:W-:Y:S01]  /*8db0*/  MOV R5, UR9 ;  /* 0x0000000900057c02 */ /* 0x020fe20008000f00 */
[----:B------:R-:W-:Y:S01]  /*8dc0*/  IMAD.U32 R4, RZ, RZ, UR8 ;  /* 0x00000008ff047e24 */ /* 0x000fe2000f8e00ff */
[----:B-1----:R-:W-:Y:S01]  /*8dd0*/  MOV R7, UR7 ;  /* 0x0000000700077c02 */ /* 0x002fe20008000f00 */
[----:B------:R-:W-:Y:S01]  /*8de0*/  IMAD.U32 R6, RZ, RZ, UR6 ;  /* 0x00000006ff067e24 */ /* 0x000fe2000f8e00ff */
[----:B---3--:R-:W-:Y:S01]  /*8df0*/  MOV R11, UR5 ;  /* 0x00000005000b7c02 */ /* 0x008fe20008000f00 */
[----:B------:R-:W-:Y:S02]  /*8e00*/  IMAD.U32 R10, RZ, RZ, UR4 ;  /* 0x00000004ff0a7e24 */ /* 0x000fe4000f8e00ff */
[----:B------:R-:W-:Y:S07]  /*8e10*/  LEPC R20, `(.L_x_141) ;  /* 0x000000001014794e */ /* 0x000fee0000000000 */
[----:B--2-4-:R-:W-:Y:S05]  /*8e20*/  CALL.ABS.NOINC R2 ;  /* 0x0000000002007343 */ /* 0x014fea0003c00000 */
.L_x_141:
        /* <DEDUP_REMOVED lines=10> */
[----:B-12---:R-:W1:Y:S04]  /*8ed0*/  LDTM.x16 R4, tmem[UR4+0x40] ;  /* 0x00004004000479ee */ /* 0x006e680008240000 */
        /* <DEDUP_REMOVED lines=37> */
[----:B------:R1:W-:Y:S01]  /*9130*/  STS.128 [R65], R28 ;  /* 0x0000001c41007388 */ /* 0x0003e20000000c00 */
        /* <DEDUP_REMOVED lines=40> */
[----:B------:R-:W-:Y:S02]  /*93c0*/  UIADD3 UR4, UPT, UPT, UR43, 0x200, URZ ;  /* 0x000002002b047890 */ /* 0x000fe4000fffe0ff */
[----:B------:R-:W-:Y:S01]  /*93d0*/  UIADD3 UR9, UPT, UPT, UR49, 0x40, URZ ;  /* 0x0000004031097890 */ /* 0x000fe2000fffe0ff */
[----:B------:R-:W-:Y:S01]  /*93e0*/  UMOV UR10, UR50 ;  /* 0x00000032000a7c82 */ /* 0x000fe20008000000 */
[----:B------:R-:W-:Y:S02]  /*93f0*/  UMOV UR11, UR36 ;  /* 0x00000024000b7c82 */ /* 0x000fe40008000000 */
        /* <DEDUP_REMOVED lines=8> */
.L_x_143:
[----:B------:R-:W-:Y:S05]  /*9480*/  BSYNC.RECONVERGENT B0 ;  /* 0x0000000000007941 */ /* 0x000fea0003800200 */
.L_x_142:
        /* <DEDUP_REMOVED lines=21> */
.L_x_147:
[----:B------:R-:W-:Y:S05]  /*95e0*/  BSYNC B0 ;  /* 0x0000000000007941 */ /* 0x000fea0003800000 */
.L_x_146:
        /* <DEDUP_REMOVED lines=11> */
.L_x_145:
[----:B------:R-:W-:Y:S05]  /*96a0*/  BSYNC B1 ;  /* 0x0000000000017941 */ /* 0x000fea0003800000 */
.L_x_144:
        /* <DEDUP_REMOVED lines=21> */
.L_x_149:
        /* <DEDUP_REMOVED lines=98> */
.L_x_151:
[----:B------:R-:W-:Y:S05]  /*9e20*/  BSYNC.RECONVERGENT B0 ;  /* 0x0000000000007941 */ /* 0x000fea0003800200 */
.L_x_150:
        /* <DEDUP_REMOVED lines=21> */
.L_x_155:
[----:B------:R-:W-:Y:S05]  /*9f80*/  BSYNC B0 ;  /* 0x0000000000007941 */ /* 0x000fea0003800000 */
.L_x_154:
        /* <DEDUP_REMOVED lines=11> */
.L_x_153:
[----:B------:R-:W-:Y:S05]  /*a040*/  BSYNC B1 ;  /* 0x0000000000017941 */ /* 0x000fea0003800000 */
.L_x_152:
        /* <DEDUP_REMOVED lines=21> */
.L_x_157:
        /* <DEDUP_REMOVED lines=98> */
.L_x_159:
[----:B------:R-:W-:Y:S05]  /*a7c0*/  BSYNC.RECONVERGENT B0 ;  /* 0x0000000000007941 */ /* 0x000fea0003800200 */
.L_x_158:
        /* <DEDUP_REMOVED lines=21> */
.L_x_163:
[----:B------:R-:W-:Y:S05]  /*a920*/  BSYNC B0 ;  /* 0x0000000000007941 */ /* 0x000fea0003800000 */
.L_x_162:
[----:B------:R-:W-:Y:S11]  /*a930*/  ISETP.NE.AND P0, PT, R75, RZ, PT ;  /* 0x000000ff4b00720c */ /* 0x000ff60003f05270 */
[----:B------:R-:W-:Y:S02]  /*a940*/  @!UPT UIADD3 URZ, UPT, UPT, URZ, URZ, URZ ;  /* 0x000000fffffff290 */ /* 0x000fe4000fffe0ff */
[----:B------:R2:W4:Y:S04]  /*a950*/  @P0 LDS.128 R44, [R4] ;  /* 0x00000000042c0984 */ /* 0x0005280000000c00 */
[----:B------:R2:W1:Y:S04]  /*a960*/  @P0 LDS.128 R40, [R3+0x10] ;  /* 0x0000100003280984 */ /* 0x0004680000000c00 */
[----:B------:R2:W1:Y:S04]  /*a970*/  @P0 LDS.128 R32, [R2+0x20] ;  /* 0x0000200002200984 */ /* 0x0004680000000c00 */
[----:B------:R2:W1:Y:S02]  /*a980*/  @P0 LDS.128 R36, [R73+0x30] ;  /* 0x0000300049240984 */ /* 0x0004640000000c00 */
.L_x_161:
[----:B------:R-:W-:Y:S05]  /*a990*/  BSYNC B1 ;  /* 0x0000000000017941 */ /* 0x000fea0003800000 */
.L_x_160:
        /* <DEDUP_REMOVED lines=21> */
.L_x_165:
[----:B------:R-:W-:Y:S01]  /*aaf0*/  ISETP.NE.AND P0, PT, R67, RZ, PT ;  /* 0x000000ff4300720c */ /* 0x000fe20003f05270 */
[----:B------:R-:W-:Y:S05]  /*ab00*/  WARPSYNC.ALL ;  /* 0x0000000000007948 */ /* 0x000fea0003800000 */
[----:B------:R-:W-:Y:S01]  /*ab10*/  R2UR UR4, R25 ;  /* 0x00000000190472ca */ /* 0x000fe200000e0000 */
[----:B------:R-:W-:Y:S01]  /*ab20*/  BSSY.RECONVERGENT B0, `(.L_x_166) ;  /* 0x000005c000007945 */ /* 0x000fe20003800200 */
[----:B----4-:R-:W-:Y:S02]  /*ab30*/  LOP3.LUT R0, R44, 0xffffe000, RZ, 0xc0, !PT ;  /* 0xffffe0002c007812 */ /* 0x010fe400078ec0ff */
[----:B--2---:R-:W-:Y:S02]  /*ab40*/  LOP3.LUT R2, R45, 0xffffe000, RZ, 0xc0, !PT ;  /* 0xffffe0002d027812 */ /* 0x004fe400078ec0ff */
[----:B------:R-:W-:Y:S02]  /*ab50*/  LOP3.LUT R3, R46, 0xffffe000, RZ, 0xc0, !PT ;  /* 0xffffe0002e037812 */ /* 0x000fe400078ec0ff */
[----:B------:R-:W-:Y:S02]  /*ab60*/  LOP3.LUT R20, R47, 0xffffe000, RZ, 0xc0, !PT ;  /* 0xffffe0002f147812 */ /* 0x000fe400078ec0ff */
[----:B------:R-:W-:Y:S02]  /*ab70*/  LOP3.LUT R21, R40, 0xffffe000, RZ, 0xc0, !PT ;  /* 0xffffe00028157812 */ /* 0x000fe400078ec0ff */
[----:B------:R-:W-:Y:S01]  /*ab80*/  LOP3.LUT R25, R41, 0xffffe000, RZ, 0xc0, !PT ;  /* 0xffffe00029197812 */ /* 0x000fe200078ec0ff */
[----:B------:R-:W1:Y:S01]  /*ab90*/  LDTM.x16 R4, tmem[UR4+0x70] ;  /* 0x00007004000479ee */ /* 0x000e620008240000 */
[----:B------:R-:W-:Y:S01]  /*aba0*/  R2UR UR4, R26 ;  /* 0x000000001a0472ca */ /* 0x000fe200000e0000 */
[----:B------:R-:W-:Y:S01]  /*abb0*/  NOP ;  /* 0x0000000000007918 */ /* 0x000fe20000000000 */
[----:B------:R-:W-:Y:S02]  /*abc0*/  LOP3.LUT R26, R42, 0xffffe000, RZ, 0xc0, !PT ;  /* 0xffffe0002a1a7812 */ /* 0x000fe400078ec0ff */
[----:B------:R-:W-:Y:S02]  /*abd0*/  LOP3.LUT R28, R43, 0xffffe000, RZ, 0xc0, !PT ;  /* 0xffffe0002b1c7812 */ /* 0x000fe400078ec0ff */
[----:B------:R-:W-:Y:S02]  /*abe0*/  LOP3.LUT R29, R32, 0xffffe000, RZ, 0xc0, !PT ;  /* 0xffffe000201d7812 */ /* 0x000fe400078ec0ff */
[----:B------:R-:W-:Y:S02]  /*abf0*/  LOP3.LUT R30, R33, 0xffffe000, RZ, 0xc0, !PT ;  /* 0xffffe000211e7812 */ /* 0x000fe400078ec0ff */
[----:B------:R-:W-:Y:S02]  /*ac00*/  LOP3.LUT R31, R34, 0xffffe000, RZ, 0xc0, !PT ;  /* 0xffffe000221f7812 */ /* 0x000fe400078ec0ff */
[----:B------:R-:W-:Y:S01]  /*ac10*/  LOP3.LUT R32, R35, 0xffffe000, RZ, 0xc0, !PT ;  /* 0xffffe00023207812 */ /* 0x000fe200078ec0ff */
[----:B------:R-:W-:Y:S01]  /*ac20*/  UIADD3 UR4, UPT, UPT, UR4, 0xd0, URZ ;  /* 0x000000d004047890 */ /* 0x000fe2000fffe0ff */
[----:B------:R-:W-:Y:S02]  /*ac30*/  LOP3.LUT R33, R36, 0xffffe000, RZ, 0xc0, !PT ;  /* 0xffffe00024217812 */ /* 0x000fe400078ec0ff */
[----:B------:R-:W-:Y:S01]  /*ac40*/  LOP3.LUT R34, R37, 0xffffe000, RZ, 0xc0, !PT ;  /* 0xffffe00025227812 */ /* 0x000fe200078ec0ff */
[----:B------:R-:W-:Y:S01]  /*ac50*/  UPRMT UR4, UR52, 0x654, UR4 ;  /* 0x0000065434047896 */ /* 0x000fe20008000004 */
[----:B------:R-:W-:Y:S02]  /*ac60*/  LOP3.LUT R35, R38, 0xffffe000, RZ, 0xc0, !PT ;  /* 0xffffe00026237812 */ /* 0x000fe400078ec0ff */
[----:B------:R-:W-:Y:S01]  /*ac70*/  LOP3.LUT R36, R39, 0xffffe000, RZ, 0xc0, !PT ;  /* 0xffffe00027247812 */ /* 0x000fe200078ec0ff */
[C---:B-1----:R-:W-:Y:S01]  /*ac80*/  FMUL R4, R24.reuse, R4 ;  /* 0x0000000418047220 */ /* 0x042fe20000400000 */
[C---:B------:R-:W-:Y:S01]  /*ac90*/  FMUL R5, R24.reuse, R5 ;  /* 0x0000000518057220 */ /* 0x040fe20000400000 */
[C---:B------:R-:W-:Y:S01]  /*aca0*/  FMUL R6, R24.reuse, R6 ;  /* 0x0000000618067220 */ /* 0x040fe20000400000 */
[C---:B------:R-:W-:Y:S01]  /*acb0*/  FMUL R7, R24.reuse, R7 ;  /* 0x0000000718077220 */ /* 0x040fe20000400000 */
[C---:B------:R-:W-:Y:S01]  /*acc0*/  FFMA R4, R27.reuse, R0, R4 ;  /* 0x000000001b047223 */ /* 0x040fe20000000004 */
[C---:B------:R-:W-:Y:S01]  /*acd0*/  FFMA R5, R27.reuse, R2, R5 ;  /* 0x000000021b057223 */ /* 0x040fe20000000005 */
[C---:B------:R-:W-:Y:S01]  /*ace0*/  FFMA R6, R27.reuse, R3, R6 ;  /* 0x000000031b067223 */ /* 0x040fe20000000006 */
[C---:B------:R-:W-:Y:S01]  /*acf0*/  FFMA R7, R27.reuse, R20, R7 ;  /* 0x000000141b077223 */ /* 0x040fe20000000007 */
[C---:B------:R-:W-:Y:S01]  /*ad00*/  FMUL R8, R24.reuse, R8 ;  /* 0x0000000818087220 */ /* 0x040fe20000400000 */
[C---:B------:R-:W-:Y:S01]  /*ad10*/  FMUL R9, R24.reuse, R9 ;  /* 0x0000000918097220 */ /* 0x040fe20000400000 */
[C---:B------:R-:W-:Y:S01]  /*ad20*/  FMUL R10, R24.reuse, R10 ;  /* 0x0000000a180a7220 */ /* 0x040fe20000400000 */
[C---:B------:R-:W-:Y:S01]  /*ad30*/  FMUL R11, R24.reuse, R11 ;  /* 0x0000000b180b7220 */ /* 0x040fe20000400000 */
[----:B------:R-:W-:Y:S01]  /*ad40*/  F2FP.TF32.F32.PACK_B R4, R4 ;  /* 0x00000004ff04723e */ /* 0x000fe200024050ff */
[C---:B------:R-:W-:Y:S01]  /*ad50*/  FFMA R8, R27.reuse, R21, R8 ;  /* 0x000000151b087223 */ /* 0x040fe20000000008 */
[----:B------:R-:W-:Y:S01]  /*ad60*/  F2FP.TF32.F32.PACK_B R5, R5 ;  /* 0x00000005ff05723e */ /* 0x000fe200024050ff */
[C---:B------:R-:W-:Y:S01]  /*ad70*/  FFMA R9, R27.reuse, R25, R9 ;  /* 0x000000191b097223 */ /* 0x040fe20000000009 */
[----:B------:R-:W-:Y:S01]  /*ad80*/  F2FP.TF32.F32.PACK_B R6, R6 ;  /* 0x00000006ff06723e */ /* 0x000fe200024050ff */
[C---:B------:R-:W-:Y:S01]  /*ad90*/  FFMA R10, R27.reuse, R26, R10 ;  /* 0x0000001a1b0a7223 */ /* 0x040fe2000000000a */
[----:B------:R-:W-:Y:S01]  /*ada0*/  F2FP.TF32.F32.PACK_B R7, R7 ;  /* 0x00000007ff07723e */ /* 0x000fe200024050ff */
[C---:B------:R-:W-:Y:S01]  /*adb0*/  FFMA R11, R27.reuse, R28, R11 ;  /* 0x0000001c1b0b7223 */ /* 0x040fe2000000000b */
[C---:B------:R-:W-:Y:S01]  /*adc0*/  FMUL R12, R24.reuse, R12 ;  /* 0x0000000c180c7220 */ /* 0x040fe20000400000 */
[----:B------:R-:W-:Y:S01]  /*add0*/  SYNCS.ARRIVE.TRANS64.RED.A1T0 RZ, [UR4], RZ ;  /* 0x000000ffffff79a7 */ /* 0x000fe20008100404 */
[----:B------:R-:W-:Y:S01]  /*ade0*/  F2FP.TF32.F32.PACK_B R8, R8 ;  /* 0x00000008ff08723e */ /* 0x000fe200024050ff */
[----:B------:R1:W-:Y:S01]  /*adf0*/  STS.128 [R65+0x6000], R4 ;  /* 0x0060000441007388 */ /* 0x0003e20000000c00 */
        /* <DEDUP_REMOVED lines=9> */
[C---:B------:R-:W-:Y:S01]  /*ae90*/  FFMA R15, R27.reuse, R32, R15 ;  /* 0x000000201b0f7223 */ /* 0x040fe2000000000f */
[C---:B------:R-:W-:Y:S01]  /*aea0*/  FMUL R16, R24.reuse, R16 ;  /* 0x0000001018107220 */ /* 0x040fe20000400000 */
[----:B------:R-:W-:Y:S01]  /*aeb0*/  F2FP.TF32.F32.PACK_B R12, R12 ;  /* 0x0000000cff0c723e */ /* 0x000fe200024050ff */
[----:B------:R1:W-:Y:S01]  /*aec0*/  STS.128 [R64+0x6010], R8 ;  /* 0x0060100840007388 */ /* 0x0003e20000000c00 */
[C---:B------:R-:W-:Y:S01]  /*aed0*/  FMUL R17, R24.reuse, R17 ;  /* 0x0000001118117220 */ /* 0x040fe20000400000 */
[C---:B------:R-:W-:Y:S01]  /*aee0*/  FMUL R18, R24.reuse, R18 ;  /* 0x0000001218127220 */ /* 0x040fe20000400000 */
[----:B------:R-:W-:Y:S01]  /*aef0*/  FMUL R19, R24, R19 ;  /* 0x0000001318137220 */ /* 0x000fe20000400000 */
[----:B------:R-:W-:Y:S01]  /*af00*/  F2FP.TF32.F32.PACK_B R13, R13 ;  /* 0x0000000dff0d723e */ /* 0x000fe200024050ff */
[C---:B------:R-:W-:Y:S01]  /*af10*/  FFMA R16, R27.reuse, R33, R16 ;  /* 0x000000211b107223 */ /* 0x040fe20000000010 */
[----:B------:R-:W-:Y:S01]  /*af20*/  F2FP.TF32.F32.PACK_B R14, R14 ;  /* 0x0000000eff0e723e */ /* 0x000fe200024050ff */
[C---:B------:R-:W-:Y:S01]  /*af30*/  FFMA R17, R27.reuse, R34, R17 ;  /* 0x000000221b117223 */ /* 0x040fe20000000011 */
[----:B------:R-:W-:Y:S01]  /*af40*/  F2FP.TF32.F32.PACK_B R15, R15 ;  /* 0x0000000fff0f723e */ /* 0x000fe200024050ff */
[C---:B------:R-:W-:Y:S01]  /*af50*/  FFMA R18, R27.reuse, R35, R18 ;  /* 0x000000231b127223 */ /* 0x040fe20000000012 */
[----:B------:R-:W-:Y:S01]  /*af60*/  FFMA R19, R27, R36, R19 ;  /* 0x000000241b137223 */ /* 0x000fe20000000013 */
[----:B------:R-:W-:Y:S02]  /*af70*/  F2FP.TF32.F32.PACK_B R16, R16 ;  /* 0x00000010ff10723e */ /* 0x000fe400024050ff */
[----:B------:R1:W-:Y:S01]  /*af80*/  STS.128 [R63+0x6020], R12 ;  /* 0x0060200c3f007388 */ /* 0x0003e20000000c00 */
[----:B------:R-:W-:Y:S02]  /*af90*/  F2FP.TF32.F32.PACK_B R17, R17 ;  /* 0x00000011ff11723e */ /* 0x000fe400024050ff */
        /* <DEDUP_REMOVED lines=20> */
.L_x_167:
[----:B------:R-:W-:Y:S05]  /*b0e0*/  BSYNC.RECONVERGENT B0 ;  /* 0x0000000000007941 */ /* 0x000fea0003800200 */
.L_x_166:
[----:B------:R-:W-:Y:S01]  /*b0f0*/  BAR.SYNC.DEFER_BLOCKING 0x1, 0x80 ;  /* 0x0042000000007b1d */ /* 0x000fe20000010000 */
[----:B------:R-:W-:Y:S01]  /*b100*/  UISETP.NE.AND UP0, UPT, UR53, -0x8, UPT ;  /* 0xfffffff83500788c */ /* 0x000fe2000bf05270 */
[----:B------:R-:W-:Y:S08]  /*b110*/  IADD3 R22, PT, PT, R22, 0x1, RZ ;  /* 0x0000000116167810 */ /* 0x000ff00007ffe0ff */
[----:B------:R-:W-:Y:S05]  /*b120*/  BRA.U !UP0, `(.L_x_168) ;  /* 0x0000000108287547 */ /* 0x000fea000b800000 */
[----:B------:R-:W-:Y:S01]  /*b130*/  ISETP.NE.AND P0, PT, R72, RZ, PT ;  /* 0x000000ff4800720c */ /* 0x000fe20003f05270 */
[----:B------:R-:W-:Y:S01]  /*b140*/  IMAD.U32 R2, RZ, RZ, UR47 ;  /* 0x0000002fff027e24 */ /* 0x000fe2000f8e00ff */
[----:B------:R-:W-:Y:S01]  /*b150*/  UIADD3 UR4, UPT, UPT, UR47, 0x1, URZ ;  /* 0x000000012f047890 */ /* 0x000fe2000fffe0ff */
[----:B------:R-:W-:Y:S03]  /*b160*/  IMAD.U32 R0, RZ, RZ, UR52 ;  /* 0x00000034ff007e24 */ /* 0x000fe6000f8e00ff */
[----:B------:R-:W-:Y:S04]  /*b170*/  UISETP.NE.AND UP0, UPT, UR4, 0x4, UPT ;  /* 0x000000040400788c */ /* 0x000fe8000bf05270 */
[----:B------:R-:W-:Y:S03]  /*b180*/  USEL UR47, UR4, URZ, UP0 ;  /* 0x000000ff042f7287 */ /* 0x000fe60008000000 */
[----:B------:R-:W-:Y:S05]  /*b190*/  @P0 LEA R2, R2, UR43, 0x3 ;  /* 0x0000002b02020c11 */ /* 0x000fea000f8e18ff */
[----:B------:R-:W-:Y:S05]  /*b1a0*/  @P0 VIADD R2, R2, 0x60 ;  /* 0x0000006002020836 */ /* 0x000fea0000000000 */
[----:B------:R-:W-:Y:S04]  /*b1b0*/  @P0 PRMT R0, R0, 0x654, R2 ;  /* 0x0000065400000816 */ /* 0x000fe80000000002 */
[----:B------:R2:W-:Y:S03]  /*b1c0*/  @P0 SYNCS.ARRIVE.TRANS64.RED.A1T0 RZ, [R0+URZ], RZ ;  /* 0x000000ff00ff09a7 */ /* 0x0005e600081004ff */
.L_x_168:
[----:B------:R-:W-:Y:S01]  /*b1d0*/  R2UR UR6, R71 ;  /* 0x00000000470672ca */ /* 0x000fe200000e0000 */
[----:B------:R-:W-:Y:S01]  /*b1e0*/  UIADD3 UR53, UPT, UPT, UR53, 0x8, URZ ;  /* 0x0000000835357890 */ /* 0x000fe2000fffe0ff */
[----:B------:R-:W-:Y:S02]  /*b1f0*/  R2UR UR5, R54 ;  /* 0x00000000360572ca */ /* 0x000fe400000e0000 */
[----:B------:R-:W-:Y:S02]  /*b200*/  R2UR UR4, R55 ;  /* 0x00000000370472ca */ /* 0x000fe400000e0000 */
[----:B------:R-:W-:Y:S02]  /*b210*/  R2UR UR36, R70 ;  /* 0x00000000462472ca */ /* 0x000fe400000e0000 */
[----:B------:R-:W-:Y:S02]  /*b220*/  ISETP.NE.AND P0, PT, R59, 0x2, PT ;  /* 0x000000023b00780c */ /* 0x000fe40003f05270 */
[----:B------:R-:W-:Y:S02]  /*b230*/  ISETP.NE.AND P1, PT, R22, 0x4, PT ;  /* 0x000000041600780c */ /* 0x000fe40003f25270 */
[----:B------:R-:W-:Y:S01]  /*b240*/  SEL R2, RZ, 0x1, P0 ;  /* 0x00000001ff027807 */ /* 0x000fe20000000000 */
[----:B------:R-:W-:Y:S01]  /*b250*/  UISETP.NE.AND UP0, UPT, UR6, URZ, UPT ;  /* 0x000000ff0600728c */ /* 0x000fe2000bf05270 */
[----:B--2---:R-:W-:Y:S01]  /*b260*/  SEL R0, RZ, 0x1, P1 ;  /* 0x00000001ff007807 */ /* 0x004fe20000800000 */
[----:B------:R-:W-:Y:S01]  /*b270*/  UIADD3 UR20, UPT, UPT, UR37, UR5, URZ ;  /* 0x0000000525147290 */ /* 0x000fe2000fffe0ff */
[----:B------:R-:W-:Y:S01]  /*b280*/  LOP3.LUT R61, R61, R2, RZ, 0x3c, !PT ;  /* 0x000000023d3d7212 */ /* 0x000fe200078e3cff */
[----:B------:R-:W-:Y:S01]  /*b290*/  UIADD3 UR16, UPT, UPT, UR38, UR4, URZ ;  /* 0x0000000426107290 */ /* 0x000fe2000fffe0ff */
[----:B------:R-:W-:Y:S02]  /*b2a0*/  LOP3.LUT R62, R62, R0, RZ, 0x3c, !PT ;  /* 0x000000003e3e7212 */ /* 0x000fe400078e3cff */
[----:B------:R-:W-:Y:S02]  /*b2b0*/  SEL R59, R59, RZ, P0 ;  /* 0x000000ff3b3b7207 */ /* 0x000fe40000000000 */
[----:B------:R-:W-:Y:S01]  /*b2c0*/  SEL R22, R22, RZ, P1 ;  /* 0x000000ff16167207 */ /* 0x000fe20000800000 */
[----:B------:R-:W-:Y:S06]  /*b2d0*/  BRA.U UP0, `(.L_x_169) ;  /* 0xffffffa500307547 */ /* 0x000fec000b83ffff */
[----:B------:R-:W-:-:S13]  /*b2e0*/  R2UR UR4, R56 ;  /* 0x00000000380472ca */ /* 0x000fda00000e0000 */
[----:B------:R-:W-:-:S09]  /*b2f0*/  UISETP.NE.AND UP0, UPT, UR4, URZ, UPT ;  /* 0x000000ff0400728c */ /* 0x000fd2000bf05270 */
[----:B------:R-:W-:Y:S05]  /*b300*/  BRA.U !UP0, `(.L_x_170) ;  /* 0x0000000108487547 */ /* 0x000fea000b800000 */
[----:B------:R-:W2:Y:S02]  /*b310*/  LDCU.64 UR4, c[0x0][0x890] ;  /* 0x00011200ff0477ac */ /* 0x000ea40008000a00 */
[----:B--2---:R-:W-:-:S04]  /*b320*/  UISETP.NE.U32.AND UP0, UPT, UR4, URZ, UPT ;  /* 0x000000ff0400728c */ /* 0x004fc8000bf05070 */
[----:B------:R-:W-:-:S09]  /*b330*/  UISETP.NE.AND.EX UP0, UPT, UR5, URZ, UPT, UP0 ;  /* 0x000000ff0500728c */ /* 0x000fd2000bf05300 */
[----:B------:R-:W-:Y:S05]  /*b340*/  BRA.U UP0, `(.L_x_171) ;  /* 0x00000001000c7547 */ /* 0x000fea000b800000 */
[----:B------:R-:W-:-:S13]  /*b350*/  FSETP.NEU.AND P0, PT, R27, RZ, PT ;  /* 0x000000ff1b00720b */ /* 0x000fda0003f0d000 */
[----:B------:R-:W-:Y:S05]  /*b360*/  @!P0 EXIT ;  /* 0x000000000000894d */ /* 0x000fea0003800000 */
[----:B------:R-:W-:Y:S05]  /*b370*/  BRA `(.L_x_170) ;  /* 0x00000000002c7947 */ /* 0x000fea0003800000 */
.L_x_171:
[----:B------:R-:W-:Y:S01]  /*b380*/  ISETP.NE.AND P0, PT, R58, RZ, PT ;  /* 0x000000ff3a00720c */ /* 0x000fe20003f05270 */
[----:B------:R-:W-:-:S12]  /*b390*/  BSSY.RECONVERGENT B0, `(.L_x_170) ;  /* 0x0000009000007945 */ /* 0x000fd80003800200 */
[----:B------:R-:W-:Y:S05]  /*b3a0*/  @P0 BRA `(.L_x_172) ;  /* 0x0000000000140947 */ /* 0x000fea0003800000 */
[----:B------:R-:W2:Y:S02]  /*b3b0*/  LDCU.64 UR4, c[0x0][0x888] ;  /* 0x00011100ff0477ac */ /* 0x000ea40008000a00 */
[----:B--2---:R-:W-:-:S04]  /*b3c0*/  ISETP.NE.U32.AND P0, PT, RZ, UR4, PT ;  /* 0x00000004ff007c0c */ /* 0x004fc8000bf05070 */
[----:B------:R-:W-:-:S13]  /*b3d0*/  ISETP.NE.AND.EX P0, PT, RZ, UR5, PT, P0 ;  /* 0x00000005ff007c0c */ /* 0x000fda000bf05300 */
[----:B------:R-:W-:Y:S05]  /*b3e0*/  @!P0 EXIT ;  /* 0x000000000000894d */ /* 0x000fea0003800000 */
[----:B------:R-:W-:Y:S05]  /*b3f0*/  BRA `(.L_x_173) ;  /* 0x0000000000087947 */ /* 0x000fea0003800000 */
.L_x_172:
[----:B------:R-:W-:-:S13]  /*b400*/  FSETP.NEU.AND P0, PT, R27, RZ, PT ;  /* 0x000000ff1b00720b */ /* 0x000fda0003f0d000 */
[----:B------:R-:W-:Y:S05]  /*b410*/  @!P0 EXIT ;  /* 0x000000000000894d */ /* 0x000fea0003800000 */
.L_x_173:
[----:B------:R-:W-:Y:S05]  /*b420*/  BSYNC.RECONVERGENT B0 ;  /* 0x0000000000007941 */ /* 0x000fea0003800200 */
.L_x_170:
[----:B------:R-:W-:Y:S01]  /*b430*/  ULEA UR4, UR47, UR43, 0x3 ;  /* 0x0000002b2f047291 */ /* 0x000fe2000f8e18ff */
[----:B------:R-:W-:-:S04]  /*b440*/  DEPBAR.LE SB0, 0x0 ;  /* 0x000080000000791a */ /* 0x000fc80000000000 */
[----:B------:R-:W-:-:S04]  /*b450*/  UIADD3 UR4, UPT, UPT, UR4, 0x60, URZ ;  /* 0x0000006004047890 */ /* 0x000fc8000fffe0ff */
[----:B------:R-:W-:-:S09]  /*b460*/  UPRMT UR4, UR52, 0x654, UR4 ;  /* 0x0000065434047896 */ /* 0x000fd20008000004 */
[----:B------:R-:W-:Y:S01]  /*b470*/  SYNCS.ARRIVE.TRANS64.RED.A1T0 RZ, [UR4], RZ ;  /* 0x000000ffffff79a7 */ /* 0x000fe20008100404 */
[----:B------:R-:W-:Y:S05]  /*b480*/  EXIT ;  /* 0x000000000000794d */ /* 0x000fea0003800000 */
.L_x_24:
[----:B--2---:R2:W3:Y:S02]  /*b490*/  SYNCS.PHASECHK.TRANS64.TRYWAIT P0, [R0+URZ+0x100], R2 ;  /* 0x00010002000075a7 */ /* 0x0044e400080011ff */
[----:B---3--:R-:W-:Y:S05]  /*b4a0*/  @!P0 NANOSLEEP.SYNCS 0x989680 ;  /* 0x009896800000895d */ /* 0x008fea0003900000 */
[----:B------:R-:W3:Y:S02]  /*b4b0*/  @!P0 SYNCS.PHASECHK.TRANS64 P0, [R0+URZ+0x100], R2 ;  /* 0x00010002000085a7 */ /* 0x000ee400080010ff */
[----:B---3--:R-:W-:Y:S05]  /*b4c0*/  @!P0 BRA `(.L_x_24) ;  /* 0xfffffffc00f08947 */ /* 0x008fea000383ffff */
[----:B------:R-:W-:Y:S05]  /*b4d0*/  BRA `(.L_x_174) ;  /* 0xffffff6000fc7947 */ /* 0x000fea000383ffff */
.L_x_27:
[----:B-1----:R-:W-:-:S07]  /*b4e0*/  MOV R0, UR33 ;  /* 0x0000002100007c02 */ /* 0x002fce0008000f00 */
.L_x_175:
[----:B-1----:R1:W2:Y:S02]  /*b4f0*/  SYNCS.PHASECHK.TRANS64.TRYWAIT P0, [R0+URZ+0x20], R3 ;  /* 0x00002003000075a7 */ /* 0x0022a400080011ff */
[----:B--2---:R-:W-:Y:S05]  /*b500*/  @!P0 NANOSLEEP.SYNCS 0x989680 ;  /* 0x009896800000895d */ /* 0x004fea0003900000 */
[----:B------:R-:W2:Y:S02]  /*b510*/  @!P0 SYNCS.PHASECHK.TRANS64 P0, [R0+URZ+0x20], R3 ;  /* 0x00002003000085a7 */ /* 0x000ea400080010ff */
[----:B--2---:R-:W-:Y:S05]  /*b520*/  @!P0 BRA `(.L_x_175) ;  /* 0xfffffffc00f08947 */ /* 0x004fea000383ffff */
[----:B------:R-:W-:Y:S05]  /*b530*/  BRA `(.L_x_26) ;  /* 0xffffff6400447947 */ /* 0x000fea000383ffff */
.L_x_34:
[----:B-1----:R-:W-:-:S07]  /*b540*/  MOV R0, UR17 ;  /* 0x0000001100007c02 */ /* 0x002fce0008000f00 */
.L_x_176:
[----:B-1----:R1:W2:Y:S02]  /*b550*/  SYNCS.PHASECHK.TRANS64.TRYWAIT P0, [R0+URZ+0x20], R3 ;  /* 0x00002003000075a7 */ /* 0x0022a400080011ff */
[----:B--2---:R-:W-:Y:S05]  /*b560*/  @!P0 NANOSLEEP.SYNCS 0x989680 ;  /* 0x009896800000895d */ /* 0x004fea0003900000 */
[----:B------:R-:W2:Y:S02]  /*b570*/  @!P0 SYNCS.PHASECHK.TRANS64 P0, [R0+URZ+0x20], R3 ;  /* 0x00002003000085a7 */ /* 0x000ea400080010ff */
[----:B--2---:R-:W-:Y:S05]  /*b580*/  @!P0 BRA `(.L_x_176) ;  /* 0xfffffffc00f08947 */ /* 0x004fea000383ffff */
[----:B------:R-:W-:Y:S05]  /*b590*/  BRA `(.L_x_33) ;  /* 0xffffff6800007947 */ /* 0x000fea000383ffff */
.L_x_39:
[----:B-1----:R1:W2:Y:S02]  /*b5a0*/  SYNCS.PHASECHK.TRANS64.TRYWAIT P0, [R3+URZ+0x90], R0 ;  /* 0x00009000030075a7 */ /* 0x0022a400080011ff */
[----:B--2---:R-:W-:Y:S05]  /*b5b0*/  @!P0 NANOSLEEP.SYNCS 0x989680 ;  /* 0x009896800000895d */ /* 0x004fea0003900000 */
[----:B------:R-:W2:Y:S02]  /*b5c0*/  @!P0 SYNCS.PHASECHK.TRANS64 P0, [R3+URZ+0x90], R0 ;  /* 0x00009000030085a7 */ /* 0x000ea400080010ff */
[----:B--2---:R-:W-:Y:S05]  /*b5d0*/  @!P0 BRA `(.L_x_39) ;  /* 0xfffffffc00f08947 */ /* 0x004fea000383ffff */
[----:B------:R-:W-:Y:S05]  /*b5e0*/  BRA `(.L_x_177) ;  /* 0xffffff6800a47947 */ /* 0x000fea000383ffff */
.L_x_43:
[----:B------:R-:W-:-:S07]  /*b5f0*/  MOV R0, UR4 ;  /* 0x0000000400007c02 */ /* 0x000fce0008000f00 */
.L_x_178:
[----:B-1----:R1:W2:Y:S02]  /*b600*/  SYNCS.PHASECHK.TRANS64.TRYWAIT P0, [R0+URZ], R2 ;  /* 0x00000002000075a7 */ /* 0x0022a400080011ff */
[----:B--2---:R-:W-:Y:S05]  /*b610*/  @!P0 NANOSLEEP.SYNCS 0x989680 ;  /* 0x009896800000895d */ /* 0x004fea0003900000 */
[----:B------:R-:W2:Y:S02]  /*b620*/  @!P0 SYNCS.PHASECHK.TRANS64 P0, [R0+URZ], R2 ;  /* 0x00000002000085a7 */ /* 0x000ea400080010ff */
[----:B--2---:R-:W-:Y:S05]  /*b630*/  @!P0 BRA `(.L_x_178) ;  /* 0xfffffffc00f08947 */ /* 0x004fea000383ffff */
[----:B------:R-:W-:Y:S05]  /*b640*/  BRA `(.L_x_179) ;  /* 0xffffff7000507947 */ /* 0x000fea000383ffff */
.L_x_44:
[----:B------:R-:W-:-:S07]  /*b650*/  MOV R0, UR5 ;  /* 0x0000000500007c02 */ /* 0x000fce0008000f00 */
.L_x_180:
[----:B-1----:R1:W2:Y:S02]  /*b660*/  SYNCS.PHASECHK.TRANS64.TRYWAIT P0, [R0+URZ], R3 ;  /* 0x00000003000075a7 */ /* 0x0022a400080011ff */
[----:B--2---:R-:W-:Y:S05]  /*b670*/  @!P0 NANOSLEEP.SYNCS 0x989680 ;  /* 0x009896800000895d */ /* 0x004fea0003900000 */
[----:B------:R-:W2:Y:S02]  /*b680*/  @!P0 SYNCS.PHASECHK.TRANS64 P0, [R0+URZ], R3 ;  /* 0x00000003000085a7 */ /* 0x000ea400080010ff */
[----:B--2---:R-:W-:Y:S05]  /*b690*/  @!P0 BRA `(.L_x_180) ;  /* 0xfffffffc00f08947 */ /* 0x004fea000383ffff */
[----:B------:R-:W-:Y:S05]  /*b6a0*/  BRA `(.L_x_181) ;  /* 0xffffff70005c7947 */ /* 0x000fea000383ffff */
.L_x_45:
[----:B------:R-:W-:-:S07]  /*b6b0*/  MOV R0, UR5 ;  /* 0x0000000500007c02 */ /* 0x000fce0008000f00 */
.L_x_182:
[----:B-1----:R1:W2:Y:S02]  /*b6c0*/  SYNCS.PHASECHK.TRANS64.TRYWAIT P0, [R0+URZ], R3 ;  /* 0x00000003000075a7 */ /* 0x0022a400080011ff */
[----:B--2---:R-:W-:Y:S05]  /*b6d0*/  @!P0 NANOSLEEP.SYNCS 0x989680 ;  /* 0x009896800000895d */ /* 0x004fea0003900000 */
[----:B------:R-:W2:Y:S02]  /*b6e0*/  @!P0 SYNCS.PHASECHK.TRANS64 P0, [R0+URZ], R3 ;  /* 0x00000003000085a7 */ /* 0x000ea400080010ff */
[----:B--2---:R-:W-:Y:S05]  /*b6f0*/  @!P0 BRA `(.L_x_182) ;  /* 0xfffffffc00f08947 */ /* 0x004fea000383ffff */
[----:B------:R-:W-:Y:S05]  /*b700*/  BRA `(.L_x_183) ;  /* 0xffffff7000687947 */ /* 0x000fea000383ffff */
.L_x_48:
[----:B-1----:R1:W2:Y:S02]  /*b710*/  SYNCS.PHASECHK.TRANS64.TRYWAIT P0, [R2+URZ+0xf0], R4 ;  /* 0x0000f004020075a7 */ /* 0x0022a400080011ff */
[----:B--2---:R-:W-:Y:S05]  /*b720*/  @!P0 NANOSLEEP.SYNCS 0x989680 ;  /* 0x009896800000895d */ /* 0x004fea0003900000 */
[----:B------:R-:W2:Y:S02]  /*b730*/  @!P0 SYNCS.PHASECHK.TRANS64 P0, [R2+URZ+0xf0], R4 ;  /* 0x0000f004020085a7 */ /* 0x000ea400080010ff */
[----:B--2---:R-:W-:Y:S05]  /*b740*/  @!P0 BRA `(.L_x_48) ;  /* 0xfffffffc00f08947 */ /* 0x004fea000383ffff */
[----:B------:R-:W-:Y:S05]  /*b750*/  BRA `(.L_x_184) ;  /* 0xffffff7000c47947 */ /* 0x000fea000383ffff */
.L_x_49:
[----:B------:R-:W-:-:S07]  /*b760*/  MOV R2, UR4 ;  /* 0x0000000400027c02 */ /* 0x000fce0008000f00 */
.L_x_185:
[----:B-1----:R1:W2:Y:S02]  /*b770*/  SYNCS.PHASECHK.TRANS64.TRYWAIT P0, [R2+URZ+0xa0], R5 ;  /* 0x0000a005020075a7 */ /* 0x0022a400080011ff */
[----:B--2---:R-:W-:Y:S05]  /*b780*/  @!P0 NANOSLEEP.SYNCS 0x989680 ;  /* 0x009896800000895d */ /* 0x004fea0003900000 */
[----:B------:R-:W2:Y:S02]  /*b790*/  @!P0 SYNCS.PHASECHK.TRANS64 P0, [R2+URZ+0xa0], R5 ;  /* 0x0000a005020085a7 */ /* 0x000ea400080010ff */
[----:B--2---:R-:W-:Y:S05]  /*b7a0*/  @!P0 BRA `(.L_x_185) ;  /* 0xfffffffc00f08947 */ /* 0x004fea000383ffff */
[----:B------:R-:W-:Y:S05]  /*b7b0*/  BRA `(.L_x_186) ;  /* 0xffffff7000d47947 */ /* 0x000fea000383ffff */
.L_x_50:
[----:B-1----:R1:W2:Y:S02]  /*b7c0*/  SYNCS.PHASECHK.TRANS64.TRYWAIT P1, [R2+URZ+0x90], R4 ;  /* 0x00009004020075a7 */ /* 0x0022a400080211ff */
[----:B--2---:R-:W-:Y:S05]  /*b7d0*/  @!P1 NANOSLEEP.SYNCS 0x989680 ;  /* 0x009896800000995d */ /* 0x004fea0003900000 */
[----:B------:R-:W2:Y:S02]  /*b7e0*/  @!P1 SYNCS.PHASECHK.TRANS64 P1, [R2+URZ+0x90], R4 ;  /* 0x00009004020095a7 */ /* 0x000ea400080210ff */
[----:B--2---:R-:W-:Y:S05]  /*b7f0*/  @!P1 BRA `(.L_x_50) ;  /* 0xfffffffc00f09947 */ /* 0x004fea000383ffff */
[----:B------:R-:W-:Y:S05]  /*b800*/  BRA `(.L_x_187) ;  /* 0xffffff7400047947 */ /* 0x000fea000383ffff */
.L_x_53:
[----:B------:R-:W-:-:S07]  /*b810*/  MOV R0, UR4 ;  /* 0x0000000400007c02 */ /* 0x000fce0008000f00 */
.L_x_188:
[----:B-1----:R1:W2:Y:S02]  /*b820*/  SYNCS.PHASECHK.TRANS64.TRYWAIT P0, [R0+URZ+0xa0], R2 ;  /* 0x0000a002000075a7 */ /* 0x0022a400080011ff */
[----:B--2---:R-:W-:Y:S05]  /*b830*/  @!P0 NANOSLEEP.SYNCS 0x989680 ;  /* 0x009896800000895d */ /* 0x004fea0003900000 */
[----:B------:R-:W2:Y:S02]  /*b840*/  @!P0 SYNCS.PHASECHK.TRANS64 P0, [R0+URZ+0xa0], R2 ;  /* 0x0000a002000085a7 */ /* 0x000ea400080010ff */
[----:B--2---:R-:W-:Y:S05]  /*b850*/  @!P0 BRA `(.L_x_188) ;  /* 0xfffffffc00f08947 */ /* 0x004fea000383ffff */
[----:B------:R-:W-:Y:S05]  /*b860*/  BRA `(.L_x_52) ;  /* 0xffffff7400587947 */ /* 0x000fea000383ffff */
.L_x_60:
[----:B-1----:R1:W2:Y:S02]  /*b870*/  SYNCS.PHASECHK.TRANS64.TRYWAIT P1, [R0+URZ+0x90], R2 ;  /* 0x00009002000075a7 */ /* 0x0022a400080211ff */
[----:B--2---:R-:W-:Y:S05]  /*b880*/  @!P1 NANOSLEEP.SYNCS 0x989680 ;  /* 0x009896800000995d */ /* 0x004fea0003900000 */
[----:B------:R-:W2:Y:S02]  /*b890*/  @!P1 SYNCS.PHASECHK.TRANS64 P1, [R0+URZ+0x90], R2 ;  /* 0x00009002000095a7 */ /* 0x000ea400080210ff */
[----:B--2---:R-:W-:Y:S05]  /*b8a0*/  @!P1 BRA `(.L_x_60) ;  /* 0xfffffffc00f09947 */ /* 0x004fea000383ffff */
[----:B------:R-:W-:Y:S05]  /*b8b0*/  BRA `(.L_x_189) ;  /* 0xffffff7800cc7947 */ /* 0x000fea000383ffff */
.L_x_61:
[----:B------:R-:W-:-:S07]  /*b8c0*/  MOV R2, UR30 ;  /* 0x0000001e00027c02 */ /* 0x000fce0008000f00 */
.L_x_190:
[----:B-1----:R1:W2:Y:S02]  /*b8d0*/  SYNCS.PHASECHK.TRANS64.TRYWAIT P0, [R2+URZ+0xd0], R0 ;  /* 0x0000d000020075a7 */ /* 0x0022a400080011ff */
[----:B--2---:R-:W-:Y:S05]  /*b8e0*/  @!P0 NANOSLEEP.SYNCS 0x989680 ;  /* 0x009896800000895d */ /* 0x004fea0003900000 */
[----:B------:R-:W2:Y:S02]  /*b8f0*/  @!P0 SYNCS.PHASECHK.TRANS64 P0, [R2+URZ+0xd0], R0 ;  /* 0x0000d000020085a7 */ /* 0x000ea400080010ff */
[----:B--2---:R-:W-:Y:S05]  /*b900*/  @!P0 BRA `(.L_x_190) ;  /* 0xfffffffc00f08947 */ /* 0x004fea000383ffff */
[----:B------:R-:W-:Y:S05]  /*b910*/  BRA `(.L_x_191) ;  /* 0xffffff7c00047947 */ /* 0x000fea000383ffff */
.L_x_64:
[----:B------:R-:W-:Y:S07]  /*b920*/  MOV R0, UR5 ;  /* 0x0000000500007c02 */ /* 0x000fee0008000f00 */
.L_x_192:
[----:B-1----:R1:W2:Y:S02]  /*b930*/  SYNCS.PHASECHK.TRANS64.TRYWAIT P0, [R0+URZ], R2 ;  /* 0x00000002000075a7 */ /* 0x0022a400080011ff */
[----:B--2---:R-:W-:Y:S05]  /*b940*/  @!P0 NANOSLEEP.SYNCS 0x989680 ;  /* 0x009896800000895d */ /* 0x004fea0003900000 */
[----:B------:R-:W2:Y:S02]  /*b950*/  @!P0 SYNCS.PHASECHK.TRANS64 P0, [R0+URZ], R2 ;  /* 0x00000002000085a7 */ /* 0x000ea400080010ff */
[----:B--2---:R-:W-:Y:S05]  /*b960*/  @!P0 BRA `(.L_x_192) ;  /* 0xfffffffc00f08947 */ /* 0x004fea000383ffff */
[----:B------:R-:W-:Y:S05]  /*b970*/  BRA `(.L_x_63) ;  /* 0xffffff7c00207947 */ /* 0x000fea000383ffff */
.L_x_67:
[----:B------:R-:W-:-:S07]  /*b980*/  MOV R0, UR4 ;  /* 0x0000000400007c02 */ /* 0x000fce0008000f00 */
.L_x_193:
[----:B--2---:R2:W4:Y:S02]  /*b990*/  SYNCS.PHASECHK.TRANS64.TRYWAIT P0, [R0+URZ], R2 ;  /* 0x00000002000075a7 */ /* 0x00452400080011ff */
[----:B----4-:R-:W-:Y:S05]  /*b9a0*/  @!P0 NANOSLEEP.SYNCS 0x989680 ;  /* 0x009896800000895d */ /* 0x010fea0003900000 */
[----:B------:R-:W4:Y:S02]  /*b9b0*/  @!P0 SYNCS.PHASECHK.TRANS64 P0, [R0+URZ], R2 ;  /* 0x00000002000085a7 */ /* 0x000f2400080010ff */
[----:B----4-:R-:W-:Y:S05]  /*b9c0*/  @!P0 BRA `(.L_x_193) ;  /* 0xfffffffc00f08947 */ /* 0x010fea000383ffff */
[----:B------:R-:W-:Y:S05]  /*b9d0*/  BRA `(.L_x_194) ;  /* 0xffffff7c00fc7947 */ /* 0x000fea000383ffff */
.L_x_68:
[----:B------:R-:W-:-:S07]  /*b9e0*/  MOV R0, UR5 ;  /* 0x0000000500007c02 */ /* 0x000fce0008000f00 */
.L_x_195:
[----:B-1----:R1:W2:Y:S02]  /*b9f0*/  SYNCS.PHASECHK.TRANS64.TRYWAIT P0, [R0+URZ], R3 ;  /* 0x00000003000075a7 */ /* 0x0022a400080011ff */
[----:B--2---:R-:W-:Y:S05]  /*ba00*/  @!P0 NANOSLEEP.SYNCS 0x989680 ;  /* 0x009896800000895d */ /* 0x004fea0003900000 */
[----:B------:R-:W2:Y:S02]  /*ba10*/  @!P0 SYNCS.PHASECHK.TRANS64 P0, [R0+URZ], R3 ;  /* 0x00000003000085a7 */ /* 0x000ea400080010ff */
[----:B--2---:R-:W-:Y:S05]  /*ba20*/  @!P0 BRA `(.L_x_195) ;  /* 0xfffffffc00f08947 */ /* 0x004fea000383ffff */
[----:B------:R-:W-:Y:S05]  /*ba30*/  BRA `(.L_x_196) ;  /* 0xffffff8000087947 */ /* 0x000fea000383ffff */
.L_x_69:
[----:B------:R-:W-:-:S07]  /*ba40*/  MOV R0, UR5 ;  /* 0x0000000500007c02 */ /* 0x000fce0008000f00 */
.L_x_197:
[----:B-1----:R1:W2:Y:S02]  /*ba50*/  SYNCS.PHASECHK.TRANS64.TRYWAIT P0, [R0+URZ], R3 ;  /* 0x00000003000075a7 */ /* 0x0022a400080011ff */
[----:B--2---:R-:W-:Y:S05]  /*ba60*/  @!P0 NANOSLEEP.SYNCS 0x989680 ;  /* 0x009896800000895d */ /* 0x004fea0003900000 */
[----:B------:R-:W2:Y:S02]  /*ba70*/  @!P0 SYNCS.PHASECHK.TRANS64 P0, [R0+URZ], R3 ;  /* 0x00000003000085a7 */ /* 0x000ea400080010ff */
[----:B--2---:R-:W-:Y:S05]  /*ba80*/  @!P0 BRA `(.L_x_197) ;  /* 0xfffffffc00f08947 */ /* 0x004fea000383ffff */
[----:B------:R-:W-:Y:S05]  /*ba90*/  BRA `(.L_x_198) ;  /* 0xffffff8000147947 */ /* 0x000fea000383ffff */
.L_x_70:
[----:B-1----:R-:W-:-:S07]  /*baa0*/  MOV R0, UR4 ;  /* 0x0000000400007c02 */ /* 0x002fce0008000f00 */
.L_x_199:
[----:B-1----:R1:W2:Y:S02]  /*bab0*/  SYNCS.PHASECHK.TRANS64.TRYWAIT P0, [R0+URZ], R2 ;  /* 0x00000002000075a7 */ /* 0x0022a400080011ff */
[----:B--2---:R-:W-:Y:S05]  /*bac0*/  @!P0 NANOSLEEP.SYNCS 0x989680 ;  /* 0x009896800000895d */ /* 0x004fea0003900000 */
[----:B------:R-:W2:Y:S02]  /*bad0*/  @!P0 SYNCS.PHASECHK.TRANS64 P0, [R0+URZ], R2 ;  /* 0x00000002000085a7 */ /* 0x000ea400080010ff */
[----:B--2---:R-:W-:Y:S05]  /*bae0*/  @!P0 BRA `(.L_x_199) ;  /* 0xfffffffc00f08947 */ /* 0x004fea000383ffff */
[----:B------:R-:W-:Y:S05]  /*baf0*/  BRA `(.L_x_200) ;  /* 0xffffff8000207947 */ /* 0x000fea000383ffff */
.L_x_75:
[----:B--2---:R2:W3:Y:S02]  /*bb00*/  SYNCS.PHASECHK.TRANS64.TRYWAIT P0, [R12+URZ+0x90], R0 ;  /* 0x000090000c0075a7 */ /* 0x0044e400080011ff */
[----:B---3--:R-:W-:Y:S05]  /*bb10*/  @!P0 NANOSLEEP.SYNCS 0x989680 ;  /* 0x009896800000895d */ /* 0x008fea0003900000 */
[----:B------:R-:W3:Y:S02]  /*bb20*/  @!P0 SYNCS.PHASECHK.TRANS64 P0, [R12+URZ+0x90], R0 ;  /* 0x000090000c0085a7 */ /* 0x000ee400080010ff */
[----:B---3--:R-:W-:Y:S05]  /*bb30*/  @!P0 BRA `(.L_x_75) ;  /* 0xfffffffc00f08947 */ /* 0x008fea000383ffff */
[----:B------:R-:W-:Y:S05]  /*bb40*/  BRA `(.L_x_201) ;  /* 0xffffff8400387947 */ /* 0x000fea000383ffff */
.L_x_78:
[----:B-1----:R-:W-:Y:S07]  /*bb50*/  MOV R0, UR21 ;  /* 0x0000001500007c02 */ /* 0x002fee0008000f00 */
.L_x_202:
[----:B-1----:R1:W2:Y:S02]  /*bb60*/  SYNCS.PHASECHK.TRANS64.TRYWAIT P2, [R0+URZ+0x88], R6 ;  /* 0x00008806000075a7 */ /* 0x0022a400080411ff */
[----:B--2---:R-:W-:Y:S05]  /*bb70*/  @!P2 NANOSLEEP.SYNCS 0x989680 ;  /* 0x009896800000a95d */ /* 0x004fea0003900000 */
[----:B------:R-:W2:Y:S02]  /*bb80*/  @!P2 SYNCS.PHASECHK.TRANS64 P2, [R0+URZ+0x88], R6 ;  /* 0x000088060000a5a7 */ /* 0x000ea400080410ff */
[----:B--2---:R-:W-:Y:S05]  /*bb90*/  @!P2 BRA `(.L_x_202) ;  /* 0xfffffffc00f0a947 */ /* 0x004fea000383ffff */
[----:B------:R-:W-:Y:S05]  /*bba0*/  BRA `(.L_x_77) ;  /* 0xffffff8800a47947 */ /* 0x000fea000383ffff */
.L_x_81:
[----:B------:R-:W-:Y:S07]  /*bbb0*/  MOV R0, UR21 ;  /* 0x0000001500007c02 */ /* 0x000fee0008000f00 */
.L_x_203:
[----:B-1----:R1:W2:Y:S02]  /*bbc0*/  SYNCS.PHASECHK.TRANS64.TRYWAIT P0, [R0+URZ+0x60], R10 ;  /* 0x0000600a000075a7 */ /* 0x0022a400080011ff */
[----:B--2---:R-:W-:Y:S05]  /*bbd0*/  @!P0 NANOSLEEP.SYNCS 0x989680 ;  /* 0x009896800000895d */ /* 0x004fea0003900000 */
[----:B------:R-:W2:Y:S02]  /*bbe0*/  @!P0 SYNCS.PHASECHK.TRANS64 P0, [R0+URZ+0x60], R10 ;  /* 0x0000600a000085a7 */ /* 0x000ea400080010ff */
[----:B--2---:R-:W-:Y:S05]  /*bbf0*/  @!P0 BRA `(.L_x_203) ;  /* 0xfffffffc00f08947 */ /* 0x004fea000383ffff */
[----:B------:R-:W-:Y:S05]  /*bc00*/  BRA `(.L_x_204) ;  /* 0xffffff8c00007947 */ /* 0x000fea000383ffff */
.L_x_82:
[----:B------:R-:W-:Y:S07]  /*bc10*/  MOV R0, UR21 ;  /* 0x0000001500007c02 */ /* 0x000fee0008000f00 */
.L_x_205:
[----:B-1----:R1:W2:Y:S02]  /*bc20*/  SYNCS.PHASECHK.TRANS64.TRYWAIT P0, [R0+URZ+0x68], R10 ;  /* 0x0000680a000075a7 */ /* 0x0022a400080011ff */
[----:B--2---:R-:W-:Y:S05]  /*bc30*/  @!P0 NANOSLEEP.SYNCS 0x989680 ;  /* 0x009896800000895d */ /* 0x004fea0003900000 */
[----:B------:R-:W2:Y:S02]  /*bc40*/  @!P0 SYNCS.PHASECHK.TRANS64 P0, [R0+URZ+0x68], R10 ;  /* 0x0000680a000085a7 */ /* 0x000ea400080010ff */
[----:B--2---:R-:W-:Y:S05]  /*bc50*/  @!P0 BRA `(.L_x_205) ;  /* 0xfffffffc00f08947 */ /* 0x004fea000383ffff */
[----:B------:R-:W-:Y:S05]  /*bc60*/  BRA `(.L_x_206) ;  /* 0xffffff8c003c7947 */ /* 0x000fea000383ffff */
.L_x_83:
[----:B------:R-:W-:Y:S07]  /*bc70*/  MOV R0, UR21 ;  /* 0x0000001500007c02 */ /* 0x000fee0008000f00 */
.L_x_207:
[----:B-1----:R1:W2:Y:S02]  /*bc80*/  SYNCS.PHASECHK.TRANS64.TRYWAIT P0, [R0+URZ+0x70], R10 ;  /* 0x0000700a000075a7 */ /* 0x0022a400080011ff */
[----:B--2---:R-:W-:Y:S05]  /*bc90*/  @!P0 NANOSLEEP.SYNCS 0x989680 ;  /* 0x009896800000895d */ /* 0x004fea0003900000 */
[----:B------:R-:W2:Y:S02]  /*bca0*/  @!P0 SYNCS.PHASECHK.TRANS64 P0, [R0+URZ+0x70], R10 ;  /* 0x0000700a000085a7 */ /* 0x000ea400080010ff */
[----:B--2---:R-:W-:Y:S05]  /*bcb0*/  @!P0 BRA `(.L_x_207) ;  /* 0xfffffffc00f08947 */ /* 0x004fea000383ffff */
[----:B------:R-:W-:Y:S05]  /*bcc0*/  BRA `(.L_x_208) ;  /* 0xffffff8c007c7947 */ /* 0x000fea000383ffff */
.L_x_84:
[----:B------:R-:W-:Y:S07]  /*bcd0*/  MOV R0, UR21 ;  /* 0x0000001500007c02 */ /* 0x000fee0008000f00 */
.L_x_209:
[----:B-1----:R1:W2:Y:S02]  /*bce0*/  SYNCS.PHASECHK.TRANS64.TRYWAIT P0, [R0+URZ+0x78], R10 ;  /* 0x0000780a000075a7 */ /* 0x0022a400080011ff */
[----:B--2---:R-:W-:Y:S05]  /*bcf0*/  @!P0 NANOSLEEP.SYNCS 0x989680 ;  /* 0x009896800000895d */ /* 0x004fea0003900000 */
[----:B------:R-:W2:Y:S02]  /*bd00*/  @!P0 SYNCS.PHASECHK.TRANS64 P0, [R0+URZ+0x78], R10 ;  /* 0x0000780a000085a7 */ /* 0x000ea400080010ff */
[----:B--2---:R-:W-:Y:S05]  /*bd10*/  @!P0 BRA `(.L_x_209) ;  /* 0xfffffffc00f08947 */ /* 0x004fea000383ffff */
[----:B------:R-:W-:Y:S05]  /*bd20*/  BRA `(.L_x_210) ;  /* 0xffffff8c00c07947 */ /* 0x000fea000383ffff */
.L_x_85:
[----:B------:R-:W-:Y:S07]  /*bd30*/  MOV R0, UR21 ;  /* 0x0000001500007c02 */ /* 0x000fee0008000f00 */
.L_x_211:
[----:B-1----:R1:W2:Y:S02]  /*bd40*/  SYNCS.PHASECHK.TRANS64.TRYWAIT P0, [R0+URZ+0x60], R9 ;  /* 0x00006009000075a7 */ /* 0x0022a400080011ff */
[----:B--2---:R-:W-:Y:S05]  /*bd50*/  @!P0 NANOSLEEP.SYNCS 0x989680 ;  /* 0x009896800000895d */ /* 0x004fea0003900000 */
[----:B------:R-:W2:Y:S02]  /*bd60*/  @!P0 SYNCS.PHASECHK.TRANS64 P0, [R0+URZ+0x60], R9 ;  /* 0x00006009000085a7 */ /* 0x000ea400080010ff */
[----:B--2---:R-:W-:Y:S05]  /*bd70*/  @!P0 BRA `(.L_x_211) ;  /* 0xfffffffc00f08947 */ /* 0x004fea000383ffff */
[----:B------:R-:W-:Y:S05]  /*bd80*/  BRA `(.L_x_212) ;  /* 0xffffff9000087947 */ /* 0x000fea000383ffff */
.L_x_86:
[----:B------:R-:W-:Y:S07]  /*bd90*/  MOV R0, UR21 ;  /* 0x0000001500007c02 */ /* 0x000fee0008000f00 */
.L_x_213:
[----:B-1----:R1:W2:Y:S02]  /*bda0*/  SYNCS.PHASECHK.TRANS64.TRYWAIT P0, [R0+URZ+0x68], R9 ;  /* 0x00006809000075a7 */ /* 0x0022a400080011ff */
[----:B--2---:R-:W-:Y:S05]  /*bdb0*/  @!P0 NANOSLEEP.SYNCS 0x989680 ;  /* 0x009896800000895d */ /* 0x004fea0003900000 */
[----:B------:R-:W2:Y:S02]  /*bdc0*/  @!P0 SYNCS.PHASECHK.TRANS64 P0, [R0+URZ+0x68], R9 ;  /* 0x00006809000085a7 */ /* 0x000ea400080010ff */
[----:B--2---:R-:W-:Y:S05]  /*bdd0*/  @!P0 BRA `(.L_x_213) ;  /* 0xfffffffc00f08947 */ /* 0x004fea000383ffff */
[----:B------:R-:W-:Y:S05]  /*bde0*/  BRA `(.L_x_214) ;  /* 0xffffff9000507947 */ /* 0x000fea000383ffff */
.L_x_87:
[----:B------:R-:W-:Y:S07]  /*bdf0*/  MOV R0, UR21 ;  /* 0x0000001500007c02 */ /* 0x000fee0008000f00 */
.L_x_215:
[----:B-1----:R1:W2:Y:S02]  /*be00*/  SYNCS.PHASECHK.TRANS64.TRYWAIT P0, [R0+URZ+0x70], R9 ;  /* 0x00007009000075a7 */ /* 0x0022a400080011ff */
[----:B--2---:R-:W-:Y:S05]  /*be10*/  @!P0 NANOSLEEP.SYNCS 0x989680 ;  /* 0x009896800000895d */ /* 0x004fea0003900000 */
[----:B------:R-:W2:Y:S02]  /*be20*/  @!P0 SYNCS.PHASECHK.TRANS64 P0, [R0+URZ+0x70], R9 ;  /* 0x00007009000085a7 */ /* 0x000ea400080010ff */
[----:B--2---:R-:W-:Y:S05]  /*be30*/  @!P0 BRA `(.L_x_215) ;  /* 0xfffffffc00f08947 */ /* 0x004fea000383ffff */
[----:B------:R-:W-:Y:S05]  /*be40*/  BRA `(.L_x_216) ;  /* 0xffffff9000987947 */ /* 0x000fea000383ffff */
.L_x_88:
[----:B------:R-:W-:Y:S07]  /*be50*/  MOV R0, UR21 ;  /* 0x0000001500007c02 */ /* 0x000fee0008000f00 */
.L_x_217:
[----:B-1----:R1:W2:Y:S02]  /*be60*/  SYNCS.PHASECHK.TRANS64.TRYWAIT P0, [R0+URZ+0x78], R9 ;  /* 0x00007809000075a7 */ /* 0x0022a400080011ff */
[----:B--2---:R-:W-:Y:S05]  /*be70*/  @!P0 NANOSLEEP.SYNCS 0x989680 ;  /* 0x009896800000895d */ /* 0x004fea0003900000 */
[----:B------:R-:W2:Y:S02]  /*be80*/  @!P0 SYNCS.PHASECHK.TRANS64 P0, [R0+URZ+0x78], R9 ;  /* 0x00007809000085a7 */ /* 0x000ea400080010ff */
[----:B--2---:R-:W-:Y:S05]  /*be90*/  @!P0 BRA `(.L_x_217) ;  /* 0xfffffffc00f08947 */ /* 0x004fea000383ffff */
[----:B------:R-:W-:Y:S05]  /*bea0*/  BRA `(.L_x_218) ;  /* 0xffffff9000dc7947 */ /* 0x000fea000383ffff */
.L_x_90:
[----:B------:R-:W-:-:S07]  /*beb0*/  MOV R0, UR21 ;  /* 0x0000001500007c02 */ /* 0x000fce0008000f00 */
.L_x_219:
[----:B-1----:R1:W3:Y:S02]  /*bec0*/  SYNCS.PHASECHK.TRANS64.TRYWAIT P0, [R0+URZ+0x60], R10 ;  /* 0x0000600a000075a7 */ /* 0x0022e400080011ff */
[----:B---3--:R-:W-:Y:S05]  /*bed0*/  @!P0 NANOSLEEP.SYNCS 0x989680 ;  /* 0x009896800000895d */ /* 0x008fea0003900000 */
[----:B------:R-:W3:Y:S02]  /*bee0*/  @!P0 SYNCS.PHASECHK.TRANS64 P0, [R0+URZ+0x60], R10 ;  /* 0x0000600a000085a7 */ /* 0x000ee400080010ff */
[----:B---3--:R-:W-:Y:S05]  /*bef0*/  @!P0 BRA `(.L_x_219) ;  /* 0xfffffffc00f08947 */ /* 0x008fea000383ffff */
[----:B------:R-:W-:Y:S05]  /*bf00*/  BRA `(.L_x_220) ;  /* 0xffffff94004c7947 */ /* 0x000fea000383ffff */
.L_x_91:
[----:B-1----:R-:W-:-:S07]  /*bf10*/  MOV R0, UR21 ;  /* 0x0000001500007c02 */ /* 0x002fce0008000f00 */
.L_x_221:
[----:B-1----:R1:W3:Y:S02]  /*bf20*/  SYNCS.PHASECHK.TRANS64.TRYWAIT P0, [R0+URZ+0x68], R10 ;  /* 0x0000680a000075a7 */ /* 0x0022e400080011ff */
[----:B---3--:R-:W-:Y:S05]  /*bf30*/  @!P0 NANOSLEEP.SYNCS 0x989680 ;  /* 0x009896800000895d */ /* 0x008fea0003900000 */
[----:B------:R-:W3:Y:S02]  /*bf40*/  @!P0 SYNCS.PHASECHK.TRANS64 P0, [R0+URZ+0x68], R10 ;  /* 0x0000680a000085a7 */ /* 0x000ee400080010ff */
[----:B---3--:R-:W-:Y:S05]  /*bf50*/  @!P0 BRA `(.L_x_221) ;  /* 0xfffffffc00f08947 */ /* 0x008fea000383ffff */
[----:B------:R-:W-:Y:S05]  /*bf60*/  BRA `(.L_x_222) ;  /* 0xffffff94003c7947 */ /* 0x000fea000383ffff */
.L_x_92:
[----:B------:R-:W-:-:S07]  /*bf70*/  MOV R2, UR21 ;  /* 0x0000001500027c02 */ /* 0x000fce0008000f00 */
.L_x_223:
[----:B-1----:R1:W3:Y:S02]  /*bf80*/  SYNCS.PHASECHK.TRANS64.TRYWAIT P0, [R2+URZ+0x70], R10 ;  /* 0x0000700a020075a7 */ /* 0x0022e400080011ff */
[----:B---3--:R-:W-:Y:S05]  /*bf90*/  @!P0 NANOSLEEP.SYNCS 0x989680 ;  /* 0x009896800000895d */ /* 0x008fea0003900000 */
[----:B------:R-:W3:Y:S02]  /*bfa0*/  @!P0 SYNCS.PHASECHK.TRANS64 P0, [R2+URZ+0x70], R10 ;  /* 0x0000700a020085a7 */ /* 0x000ee400080010ff */
[----:B---3--:R-:W-:Y:S05]  /*bfb0*/  @!P0 BRA `(.L_x_223) ;  /* 0xfffffffc00f08947 */ /* 0x008fea000383ffff */
[----:B------:R-:W-:Y:S05]  /*bfc0*/  BRA `(.L_x_224) ;  /* 0xffffff9400307947 */ /* 0x000fea000383ffff */
.L_x_94:
[----:B-1----:R1:W2:Y:S02]  /*bfd0*/  SYNCS.PHASECHK.TRANS64.TRYWAIT P0, [R0+URZ+0x90], R2 ;  /* 0x00009002000075a7 */ /* 0x0022a400080011ff */
[----:B--2---:R-:W-:Y:S05]  /*bfe0*/  @!P0 NANOSLEEP.SYNCS 0x989680 ;  /* 0x009896800000895d */ /* 0x004fea0003900000 */
[----:B------:R-:W2:Y:S02]  /*bff0*/  @!P0 SYNCS.PHASECHK.TRANS64 P0, [R0+URZ+0x90], R2 ;  /* 0x00009002000085a7 */ /* 0x000ea400080010ff */
[----:B--2---:R-:W-:Y:S05]  /*c000*/  @!P0 BRA `(.L_x_94) ;  /* 0xfffffffc00f08947 */ /* 0x004fea000383ffff */
[----:B------:R-:W-:Y:S05]  /*c010*/  BRA `(.L_x_225) ;  /* 0xffffff9400f47947 */ /* 0x000fea000383ffff */
.L_x_105:
[----:B-1----:R-:W-:Y:S04]  /*c020*/  MOV R2, UR43 ;  /* 0x0000002b00027c02 */ /* 0x002fe80008000f00 */
[----:B------:R1:W3:Y:S03]  /*c030*/  SYNCS.PHASECHK.TRANS64.TRYWAIT P1, [R2+URZ+0x40], R3 ;  /* 0x00004003020075a7 */ /* 0x0002e600080211ff */
[----:B---3--:R-:W-:Y:S05]  /*c040*/  @!P1 NANOSLEEP.SYNCS 0x989680 ;  /* 0x009896800000995d */ /* 0x008fea0003900000 */
[----:B------:R-:W3:Y:S02]  /*c050*/  @!P1 SYNCS.PHASECHK.TRANS64 P1, [R2+URZ+0x40], R3 ;  /* 0x00004003020095a7 */ /* 0x000ee400080210ff */
[----:B---3--:R-:W-:Y:S05]  /*c060*/  @!P1 BRA `(.L_x_105) ;  /* 0xfffffffc00ec9947 */ /* 0x008fea000383ffff */
[----:B------:R-:W-:Y:S05]  /*c070*/  BRA `(.L_x_104) ;  /* 0xffffffa400687947 */ /* 0x000fea000383ffff */
.L_x_107:
[----:B-1----:R1:W4:Y:S02]  /*c080*/  SYNCS.PHASECHK.TRANS64.TRYWAIT P0, [R26+URZ+0xb0], R0 ;  /* 0x0000b0001a0075a7 */ /* 0x00232400080011ff */
[----:B----4-:R-:W-:Y:S05]  /*c090*/  @!P0 NANOSLEEP.SYNCS 0x989680 ;  /* 0x009896800000895d */ /* 0x010fea0003900000 */
[----:B------:R-:W4:Y:S02]  /*c0a0*/  @!P0 SYNCS.PHASECHK.TRANS64 P0, [R26+URZ+0xb0], R0 ;  /* 0x0000b0001a0085a7 */ /* 0x000f2400080010ff */
[----:B----4-:R-:W-:Y:S05]  /*c0b0*/  @!P0 BRA `(.L_x_107) ;  /* 0xfffffffc00f08947 */ /* 0x010fea000383ffff */
[----:B------:R-:W-:Y:S05]  /*c0c0*/  BRA `(.L_x_106) ;  /* 0xffffffa400907947 */ /* 0x000fea000383ffff */
.L_x_116:
[----:B-1----:R1:W2:Y:S02]  /*c0d0*/  SYNCS.PHASECHK.TRANS64.TRYWAIT P0, [R2+URZ+0x40], R0 ;  /* 0x00004000020075a7 */ /* 0x0022a400080011ff */
[----:B--2---:R-:W-:Y:S05]  /*c0e0*/  @!P0 NANOSLEEP.SYNCS 0x989680 ;  /* 0x009896800000895d */ /* 0x004fea0003900000 */
[----:B------:R-:W2:Y:S02]  /*c0f0*/  @!P0 SYNCS.PHASECHK.TRANS64 P0, [R2+URZ+0x40], R0 ;  /* 0x00004000020085a7 */ /* 0x000ea400080010ff */
[----:B--2---:R-:W-:Y:S05]  /*c100*/  @!P0 BRA `(.L_x_116) ;  /* 0xfffffffc00f08947 */ /* 0x004fea000383ffff */
[----:B------:R-:W-:Y:S05]  /*c110*/  BRA `(.L_x_115) ;  /* 0xffffffac00ac7947 */ /* 0x000fea000383ffff */
.L_x_124:
[----:B-1----:R1:W2:Y:S02]  /*c120*/  SYNCS.PHASECHK.TRANS64.TRYWAIT P0, [R0+URZ+0x40], R6 ;  /* 0x00004006000075a7 */ /* 0x0022a400080011ff */
[----:B--2---:R-:W-:Y:S05]  /*c130*/  @!P0 NANOSLEEP.SYNCS 0x989680 ;  /* 0x009896800000895d */ /* 0x004fea0003900000 */
[----:B------:R-:W2:Y:S02]  /*c140*/  @!P0 SYNCS.PHASECHK.TRANS64 P0, [R0+URZ+0x40], R6 ;  /* 0x00004006000085a7 */ /* 0x000ea400080010ff */
[----:B--2---:R-:W-:Y:S05]  /*c150*/  @!P0 BRA `(.L_x_124) ;  /* 0xfffffffc00f08947 */ /* 0x004fea000383ffff */
[----:B------:R-:W-:Y:S05]  /*c160*/  BRA `(.L_x_123) ;  /* 0xffffffb400ec7947 */ /* 0x000fea000383ffff */
.L_x_132:
[----:B-1----:R1:W2:Y:S02]  /*c170*/  SYNCS.PHASECHK.TRANS64.TRYWAIT P0, [R0+URZ+0x40], R6 ;  /* 0x00004006000075a7 */ /* 0x0022a400080011ff */
[----:B--2---:R-:W-:Y:S05]  /*c180*/  @!P0 NANOSLEEP.SYNCS 0x989680 ;  /* 0x009896800000895d */ /* 0x004fea0003900000 */
[----:B------:R-:W2:Y:S02]  /*c190*/  @!P0 SYNCS.PHASECHK.TRANS64 P0, [R0+URZ+0x40], R6 ;  /* 0x00004006000085a7 */ /* 0x000ea400080010ff */
[----:B--2---:R-:W-:Y:S05]  /*c1a0*/  @!P0 BRA `(.L_x_132) ;  /* 0xfffffffc00f08947 */ /* 0x004fea000383ffff */
[----:B------:R-:W-:Y:S05]  /*c1b0*/  BRA `(.L_x_131) ;  /* 0xffffffc000307947 */ /* 0x000fea000383ffff */
.L_x_140:
[----:B-1----:R1:W2:Y:S02]  /*c1c0*/  SYNCS.PHASECHK.TRANS64.TRYWAIT P0, [R0+URZ+0x40], R6 ;  /* 0x00004006000075a7 */ /* 0x0022a400080011ff */
[----:B--2---:R-:W-:Y:S05]  /*c1d0*/  @!P0 NANOSLEEP.SYNCS 0x989680 ;  /* 0x009896800000895d */ /* 0x004fea0003900000 */
[----:B------:R-:W2:Y:S02]  /*c1e0*/  @!P0 SYNCS.PHASECHK.TRANS64 P0, [R0+URZ+0x40], R6 ;  /* 0x00004006000085a7 */ /* 0x000ea400080010ff */
[----:B--2---:R-:W-:Y:S05]  /*c1f0*/  @!P0 BRA `(.L_x_140) ;  /* 0xfffffffc00f08947 */ /* 0x004fea000383ffff */
[----:B------:R-:W-:Y:S05]  /*c200*/  BRA `(.L_x_139) ;  /* 0xffffffc800807947 */ /* 0x000fea000383ffff */
.L_x_148:
[----:B-1----:R1:W2:Y:S02]  /*c210*/  SYNCS.PHASECHK.TRANS64.TRYWAIT P0, [R0+URZ+0x40], R6 ;  /* 0x00004006000075a7 */ /* 0x0022a400080011ff */
[----:B--2---:R-:W-:Y:S05]  /*c220*/  @!P0 NANOSLEEP.SYNCS 0x989680 ;  /* 0x009896800000895d */ /* 0x004fea0003900000 */
[----:B------:R-:W2:Y:S02]  /*c230*/  @!P0 SYNCS.PHASECHK.TRANS64 P0, [R0+URZ+0x40], R6 ;  /* 0x00004006000085a7 */ /* 0x000ea400080010ff */
[----:B--2---:R-:W-:Y:S05]  /*c240*/  @!P0 BRA `(.L_x_148) ;  /* 0xfffffffc00f08947 */ /* 0x004fea000383ffff */
[----:B------:R-:W-:Y:S05]  /*c250*/  BRA `(.L_x_147) ;  /* 0xffffffd000e07947 */ /* 0x000fea000383ffff */
.L_x_156:
[----:B-1----:R1:W2:Y:S02]  /*c260*/  SYNCS.PHASECHK.TRANS64.TRYWAIT P0, [R0+URZ+0x40], R6 ;  /* 0x00004006000075a7 */ /* 0x0022a400080011ff */
[----:B--2---:R-:W-:Y:S05]  /*c270*/  @!P0 NANOSLEEP.SYNCS 0x989680 ;  /* 0x009896800000895d */ /* 0x004fea0003900000 */
[----:B------:R-:W2:Y:S02]  /*c280*/  @!P0 SYNCS.PHASECHK.TRANS64 P0, [R0+URZ+0x40], R6 ;  /* 0x00004006000085a7 */ /* 0x000ea400080010ff */
[----:B--2---:R-:W-:Y:S05]  /*c290*/  @!P0 BRA `(.L_x_156) ;  /* 0xfffffffc00f08947 */ /* 0x004fea000383ffff */
[----:B------:R-:W-:Y:S05]  /*c2a0*/  BRA `(.L_x_155) ;  /* 0xffffffdc00347947 */ /* 0x000fea000383ffff */
.L_x_164:
[----:B-1----:R1:W2:Y:S02]  /*c2b0*/  SYNCS.PHASECHK.TRANS64.TRYWAIT P0, [R0+URZ+0x40], R76 ;  /* 0x0000404c000075a7 */ /* 0x0022a400080011ff */
[----:B--2---:R-:W-:Y:S05]  /*c2c0*/  @!P0 NANOSLEEP.SYNCS 0x989680 ;  /* 0x009896800000895d */ /* 0x004fea0003900000 */
[----:B------:R-:W2:Y:S02]  /*c2d0*/  @!P0 SYNCS.PHASECHK.TRANS64 P0, [R0+URZ+0x40], R76 ;  /* 0x0000404c000085a7 */ /* 0x000ea400080010ff */
[----:B--2---:R-:W-:Y:S05]  /*c2e0*/  @!P0 BRA `(.L_x_164) ;  /* 0xfffffffc00f08947 */ /* 0x004fea000383ffff */
[----:B------:R-:W-:Y:S05]  /*c2f0*/  BRA `(.L_x_163) ;  /* 0xffffffe400887947 */ /* 0x000fea000383ffff */
        .weak           $__internal_0_$__cuda_sm10x_tcgen05_guardrail_trap_col_being_dealloced_not_returned_by_alloc
        .type           $__internal_0_$__cuda_sm10x_tcgen05_guardrail_trap_col_being_dealloced_not_returned_by_alloc,@function
        .size           $__internal_0_$__cuda_sm10x_tcgen05_guardrail_trap_col_being_dealloced_not_returned_by_alloc,($__internal_1_$__cuda_sm10x_tcgen05_guardrail_trap_phase_invalid_during_alloc - $__internal_0_$__cuda_sm10x_tcgen05_guardrail_trap_col_being_dealloced_not_returned_by_alloc)
$__internal_0_$__cuda_sm10x_tcgen05_guardrail_trap_col_being_dealloced_not_returned_by_alloc:
[----:B------:R-:W-:Y:S05]  /*c300*/  BPT.TRAP 0x1 ;  /* 0x000000040000795c */ /* 0x000fea0000300000 */
[----:B------:R-:W-:-:S04]  /*c310*/  HFMA2 R3, -RZ, RZ, 0, 0 ;  /* 0x00000000ff037431 */ /* 0x000fc800000001ff */
[----:B------:R-:W-:Y:S05]  /*c320*/  RET.REL.NODEC R2 `(_ZN7cutlass13device_kernelINS_4gemm6kernel13GemmUniversalIN4cute5tupleIJiiiiEEENS1_10collective13CollectiveMmaINS1_35MainloopSm100TmaUmmaWarpSpecializedILi4ELi2ELi4ENS5_IJNS4_1CILi1EEENSA_ILi2EEESB_EEEEENS5_IJNSA_ILi128EEESF_NSA_ILi32EEEEEENS_10tfloat32_tENS5_IJlSB_lEEESI_SJ_NS4_8TiledMMAINS4_8MMA_AtomIJNS4_17SM100_MMA_TF32_SSISI_SI_fLi128ELi128ELNS4_4UMMA5MajorE0ELSO_0ELNSN_7ScaleInE0ELSP_0EEEEEENS4_6LayoutINS5_IJSB_SB_SB_EEENS5_IJNSA_ILi0EEESU_SU_EEEEENS5_IJNS4_10UnderscoreESX_SX_EEEEENS4_23SM90_TMA_LOAD_MULTICASTENS4_14ComposedLayoutINS4_7SwizzleILi3ELi4ELi3EEENS4_18smem_ptr_flag_bitsILi32EEENSS_INS5_IJNSA_ILi8EEESG_EEENS5_IJSG_SB_EEEEEEEvNS4_8identityENS4_13SM90_TMA_LOADES1A_vS1B_EENS_8epilogue10collective18CollectiveEpilogueINS1E_23Sm100TmaWarpSpecializedILi4ELi2ELi16ELb1ELb0EEEJSH_NS5_IJNSS_ISF_SB_EENSS_INSA_ILi16EEESB_EEEEESI_SJ_SI_SJ_NS1E_6fusion15FusionCallbacksIS1I_NS1N_17LinearCombinationISI_fSI_fLNS_15FloatRoundStyleE2EEESH_S1M_JEEENS4_5SM1004TMEM4LOAD26SM100_TMEM_LOAD_32dp32b16xES1C_NS11_INS12_ILi2ELi4ELi3EEES15_NSS_INS5_IJS16_S1K_EEENS5_IJS1K_SB_EEEEEEENS4_39AutoVectorizingCopyWithAssumedAlignmentILi128EEENS4_14SM90_TMA_STOREES21_S23_S23_EEEvvEEEEvNT_6ParamsE) ;  /* 0xffffff3c02347950 */ /* 0x000fea0003c3ffff */
        .weak           $__internal_1_$__cuda_sm10x_tcgen05_guardrail_trap_phase_invalid_during_alloc
        .type           $__internal_1_$__cuda_sm10x_tcgen05_guardrail_trap_phase_invalid_during_alloc,@function
        .size           $__internal_1_$__cuda_sm10x_tcgen05_guardrail_trap_phase_invalid_during_alloc,($__internal_2_$__cuda_sm10x_tcgen05_guardrail_trap_unallocated_columns_being_dealloced - $__internal_1_$__cuda_sm10x_tcgen05_guardrail_trap_phase_invalid_during_alloc)
$__internal_1_$__cuda_sm10x_tcgen05_guardrail_trap_phase_invalid_during_alloc:
[----:B------:R-:W-:Y:S05]  /*c330*/  BPT.TRAP 0x1 ;  /* 0x000000040000795c */ /* 0x000fea0000300000 */
[----:B------:R-:W-:-:S04]  /*c340*/  MOV R5, 0x0 ;  /* 0x0000000000057802 */ /* 0x000fc80000000f00 */
[----:B------:R-:W-:Y:S05]  /*c350*/  RET.REL.NODEC R4 `(_ZN7cutlass13device_kernelINS_4gemm6kernel13GemmUniversalIN4cute5tupleIJiiiiEEENS1_10collective13CollectiveMmaINS1_35MainloopSm100TmaUmmaWarpSpecializedILi4ELi2ELi4ENS5_IJNS4_1CILi1EEENSA_ILi2EEESB_EEEEENS5_IJNSA_ILi128EEESF_NSA_ILi32EEEEEENS_10tfloat32_tENS5_IJlSB_lEEESI_SJ_NS4_8TiledMMAINS4_8MMA_AtomIJNS4_17SM100_MMA_TF32_SSISI_SI_fLi128ELi128ELNS4_4UMMA5MajorE0ELSO_0ELNSN_7ScaleInE0ELSP_0EEEEEENS4_6LayoutINS5_IJSB_SB_SB_EEENS5_IJNSA_ILi0EEESU_SU_EEEEENS5_IJNS4_10UnderscoreESX_SX_EEEEENS4_23SM90_TMA_LOAD_MULTICASTENS4_14ComposedLayoutINS4_7SwizzleILi3ELi4ELi3EEENS4_18smem_ptr_flag_bitsILi32EEENSS_INS5_IJNSA_ILi8EEESG_EEENS5_IJSG_SB_EEEEEEEvNS4_8identityENS4_13SM90_TMA_LOADES1A_vS1B_EENS_8epilogue10collective18CollectiveEpilogueINS1E_23Sm100TmaWarpSpecializedILi4ELi2ELi16ELb1ELb0EEEJSH_NS5_IJNSS_ISF_SB_EENSS_INSA_ILi16EEESB_EEEEESI_SJ_SI_SJ_NS1E_6fusion15FusionCallbacksIS1I_NS1N_17LinearCombinationISI_fSI_fLNS_15FloatRoundStyleE2EEESH_S1M_JEEENS4_5SM1004TMEM4LOAD26SM100_TMEM_LOAD_32dp32b16xES1C_NS11_INS12_ILi2ELi4ELi3EEES15_NSS_INS5_IJS16_S1K_EEENS5_IJS1K_SB_EEEEEEENS4_39AutoVectorizingCopyWithAssumedAlignmentILi128EEENS4_14SM90_TMA_STOREES21_S23_S23_EEEvvEEEEvNT_6ParamsE) ;  /* 0xffffff3c04287950 */ /* 0x000fea0003c3ffff */
        .weak           $__internal_2_$__cuda_sm10x_tcgen05_guardrail_trap_unallocated_columns_being_dealloced
        .type           $__internal_2_$__cuda_sm10x_tcgen05_guardrail_trap_unallocated_columns_being_dealloced,@function
        .size           $__internal_2_$__cuda_sm10x_tcgen05_guardrail_trap_unallocated_columns_being_dealloced,(.L_x_227 - $__internal_2_$__cuda_sm10x_tcgen05_guardrail_trap_unallocated_columns_being_dealloced)
$__internal_2_$__cuda_sm10x_tcgen05_guardrail_trap_unallocated_columns_being_dealloced:
[----:B------:R-:W-:Y:S05]  /*c360*/  BPT.TRAP 0x1 ;  /* 0x000000040000795c */ /* 0x000fea0000300000 */
[----:B------:R-:W-:-:S04]  /*c370*/  HFMA2 R3, -RZ, RZ, 0, 0 ;  /* 0x00000000ff037431 */ /* 0x000fc800000001ff */
[----:B------:R-:W-:Y:S05]  /*c380*/  RET.REL.NODEC R2 `(_ZN7cutlass13device_kernelINS_4gemm6kernel13GemmUniversalIN4cute5tupleIJiiiiEEENS1_10collective13CollectiveMmaINS1_35MainloopSm100TmaUmmaWarpSpecializedILi4ELi2ELi4ENS5_IJNS4_1CILi1EEENSA_ILi2EEESB_EEEEENS5_IJNSA_ILi128EEESF_NSA_ILi32EEEEEENS_10tfloat32_tENS5_IJlSB_lEEESI_SJ_NS4_8TiledMMAINS4_8MMA_AtomIJNS4_17SM100_MMA_TF32_SSISI_SI_fLi128ELi128ELNS4_4UMMA5MajorE0ELSO_0ELNSN_7ScaleInE0ELSP_0EEEEEENS4_6LayoutINS5_IJSB_SB_SB_EEENS5_IJNSA_ILi0EEESU_SU_EEEEENS5_IJNS4_10UnderscoreESX_SX_EEEEENS4_23SM90_TMA_LOAD_MULTICASTENS4_14ComposedLayoutINS4_7SwizzleILi3ELi4ELi3EEENS4_18smem_ptr_flag_bitsILi32EEENSS_INS5_IJNSA_ILi8EEESG_EEENS5_IJSG_SB_EEEEEEEvNS4_8identityENS4_13SM90_TMA_LOADES1A_vS1B_EENS_8epilogue10collective18CollectiveEpilogueINS1E_23Sm100TmaWarpSpecializedILi4ELi2ELi16ELb1ELb0EEEJSH_NS5_IJNSS_ISF_SB_EENSS_INSA_ILi16EEESB_EEEEESI_SJ_SI_SJ_NS1E_6fusion15FusionCallbacksIS1I_NS1N_17LinearCombinationISI_fSI_fLNS_15FloatRoundStyleE2EEESH_S1M_JEEENS4_5SM1004TMEM4LOAD26SM100_TMEM_LOAD_32dp32b16xES1C_NS11_INS12_ILi2ELi4ELi3EEES15_NSS_INS5_IJS16_S1K_EEENS5_IJS1K_SB_EEEEEEENS4_39AutoVectorizingCopyWithAssumedAlignmentILi128EEENS4_14SM90_TMA_STOREES21_S23_S23_EEEvvEEEEvNT_6ParamsE) ;  /* 0xffffff3c021c7950 */ /* 0x000fea0003c3ffff */
.L_x_226:
[----:B------:R-:W-:-:S00]  /*c390*/  BRA `(.L_x_226) ;  /* 0xfffffffc00fc7947 */ /* 0x000fc0000383ffff */
[----:B------:R-:W-:-:S00]  /*c3a0*/  NOP ;  /* 0x0000000000007918 */ /* 0x000fc00000000000 */
        /* <DEDUP_REMOVED lines=13> */
.L_x_227:


//--------------------- .nv.global.init           --------------------------
	.section	.nv.global.init,"aw",@progbits
.nv.global.init:
	.type		$str$27,@object
	.size		$str$27,($str$28 - $str$27)
$str$27:
        /*0000*/ 	.byte	0x28, 0x61, 0x64, 0x64, 0x72, 0x65, 0x73, 0x73, 0x20, 0x26, 0x20, 0x6d, 0x61, 0x73, 0x6b, 0x29
        /*0010*/ 	.byte	0x20, 0x3d, 0x3d, 0x20, 0x30, 0x00
	.type		$str$28,@object
	.size		$str$28,($str$26 - $str$28)
$str$28:
        /*0016*/ 	.byte	0x2f, 0x74, 0x6d, 0x70, 0x2f, 0x63, 0x75, 0x74, 0x6c, 0x61, 0x73, 0x73, 0x5f, 0x73, 0x77, 0x65
        /*0026*/ 	.byte	0x65, 0x70, 0x5f, 0x73, 0x72, 0x63, 0x2f, 0x69, 0x6e, 0x63, 0x6c, 0x75, 0x64, 0x65, 0x2f, 0x63
        /*0036*/ 	.byte	0x75, 0x74, 0x65, 0x2f, 0x70, 0x6f, 0x69, 0x6e, 0x74, 0x65, 0x72, 0x5f, 0x66, 0x6c, 0x61, 0x67
        /*0046*/ 	.byte	0x67, 0x65, 0x64, 0x2e, 0x68, 0x70, 0x70, 0x00
	.type		$str$26,@object
	.size		$str$26,($str$25 - $str$26)
$str$26:
        /*004e*/ 	.byte	0x2f, 0x74, 0x6d, 0x70, 0x2f, 0x63, 0x75, 0x74, 0x6c, 0x61, 0x73, 0x73, 0x5f, 0x73, 0x77, 0x65
        /*005e*/ 	.byte	0x65, 0x70, 0x5f, 0x73, 0x72, 0x63, 0x2f, 0x69, 0x6e, 0x63, 0x6c, 0x75, 0x64, 0x65, 0x2f, 0x63
        /*006e*/ 	.byte	0x75, 0x74, 0x65, 0x2f, 0x61, 0x74, 0x6f, 0x6d, 0x2f, 0x63, 0x6f, 0x70, 0x79, 0x5f, 0x74, 0x72
        /*007e*/ 	.byte	0x61, 0x69, 0x74, 0x73, 0x5f, 0x73, 0x6d, 0x31, 0x30, 0x30, 0x2e, 0x68, 0x70, 0x70, 0x00
	.type		$str$25,@object
	.size		$str$25,(__unnamed_1 - $str$25)
$str$25:
        /*008d*/ 	.byte	0x28, 0x28, 0x75, 0x69, 0x6e, 0x74, 0x33, 0x32, 0x5f, 0x74, 0x28, 0x74, 0x68, 0x72, 0x65, 0x61
        /*009d*/ 	.byte	0x64, 0x49, 0x64, 0x78, 0x2e, 0x78, 0x29, 0x20, 0x2f, 0x20, 0x33, 0x32, 0x29, 0x20, 0x25, 0x20
        /*00ad*/ 	.byte	0x34, 0x29, 0x20, 0x3d, 0x3d, 0x20, 0x28, 0x28, 0x28, 0x74, 0x6d, 0x65, 0x6d, 0x5f, 0x61, 0x64
        /*00bd*/ 	.byte	0x64, 0x72, 0x20, 0x3e, 0x3e, 0x20, 0x31, 0x36, 0x29, 0x20, 0x2f, 0x20, 0x33, 0x32, 0x29, 0x20
        /*00cd*/ 	.byte	0x25, 0x20, 0x34, 0x29, 0x00
	.type		__unnamed_1,@object
	.size		__unnamed_1,(__unnamed_2 - __unnamed_1)
__unnamed_1:
        /*00d2*/ 	.byte	0x61, 0x75, 0x74, 0x6f, 0x20, 0x63, 0x75, 0x74, 0x65, 0x3a, 0x3a, 0x61, 0x73, 0x5f, 0x70, 0x6f
        /* <DEDUP_REMOVED lines=24> */
        /*0262*/ 	.byte	0x32, 0x30, 0x34, 0x38, 0x3e, 0x3e, 0x3e, 0x3e, 0x5d, 0x00
	.type		__unnamed_2,@object
	.size		__unnamed_2,(.L_2 - __unnamed_2)
__unnamed_2:
        /* <DEDUP_REMOVED lines=42> */
        /*050c*/ 	.byte	0x3e, 0x5d, 0x00
.L_2:


//--------------------- .nv.shared._ZN7cutlass13device_kernelINS_4gemm6kernel13GemmUniversalIN4cute5tupleIJiiiiEEENS1_10collective13CollectiveMmaINS1_35MainloopSm100TmaUmmaWarpSpecializedILi4ELi2ELi4ENS5_IJNS4_1CILi1EEENSA_ILi2EEESB_EEEEENS5_IJNSA_ILi128EEESF_NSA_ILi32EEEEEENS_10tfloat32_tENS5_IJlSB_lEEESI_SJ_NS4_8TiledMMAINS4_8MMA_AtomIJNS4_17SM100_MMA_TF32_SSISI_SI_fLi128ELi128ELNS4_4UMMA5MajorE0ELSO_0ELNSN_7ScaleInE0ELSP_0EEEEEENS4_6LayoutINS5_IJSB_SB_SB_EEENS5_IJNSA_ILi0EEESU_SU_EEEEENS5_IJNS4_10UnderscoreESX_SX_EEEEENS4_23SM90_TMA_LOAD_MULTICASTENS4_14ComposedLayoutINS4_7SwizzleILi3ELi4ELi3EEENS4_18smem_ptr_flag_bitsILi32EEENSS_INS5_IJNSA_ILi8EEESG_EEENS5_IJSG_SB_EEEEEEEvNS4_8identityENS4_13SM90_TMA_LOADES1A_vS1B_EENS_8epilogue10collective18CollectiveEpilogueINS1E_23Sm100TmaWarpSpecializedILi4ELi2ELi16ELb1ELb0EEEJSH_NS5_IJNSS_ISF_SB_EENSS_INSA_ILi16EEESB_EEEEESI_SJ_SI_SJ_NS1E_6fusion15FusionCallbacksIS1I_NS1N_17LinearCombinationISI_fSI_fLNS_15FloatRoundStyleE2EEESH_S1M_JEEENS4_5SM1004TMEM4LOAD26SM100_TMEM_LOAD_32dp32b16xES1C_NS11_INS12_ILi2ELi4ELi3EEES15_NSS_INS5_IJS16_S1K_EEENS5_IJS1K_SB_EEEEEEENS4_39AutoVectorizingCopyWithAssumedAlignmentILi128EEENS4_14SM90_TMA_STOREES21_S23_S23_EEEvvEEEEvNT_6ParamsE --------------------------
	.section	.nv.shared._ZN7cutlass13device_kernelINS_4gemm6kernel13GemmUniversalIN4cute5tupleIJiiiiEEENS1_10collective13CollectiveMmaINS1_35MainloopSm100TmaUmmaWarpSpecializedILi4ELi2ELi4ENS5_IJNS4_1CILi1EEENSA_ILi2EEESB_EEEEENS5_IJNSA_ILi128EEESF_NSA_ILi32EEEEEENS_10tfloat32_tENS5_IJlSB_lEEESI_SJ_NS4_8TiledMMAINS4_8MMA_AtomIJNS4_17SM100_MMA_TF32_SSISI_SI_fLi128ELi128ELNS4_4UMMA5MajorE0ELSO_0ELNSN_7ScaleInE0ELSP_0EEEEEENS4_6LayoutINS5_IJSB_SB_SB_EEENS5_IJNSA_ILi0EEESU_SU_EEEEENS5_IJNS4_10UnderscoreESX_SX_EEEEENS4_23SM90_TMA_LOAD_MULTICASTENS4_14ComposedLayoutINS4_7SwizzleILi3ELi4ELi3EEENS4_18smem_ptr_flag_bitsILi32EEENSS_INS5_IJNSA_ILi8EEESG_EEENS5_IJSG_SB_EEEEEEEvNS4_8identityENS4_13SM90_TMA_LOADES1A_vS1B_EENS_8epilogue10collective18CollectiveEpilogueINS1E_23Sm100TmaWarpSpecializedILi4ELi2ELi16ELb1ELb0EEEJSH_NS5_IJNSS_ISF_SB_EENSS_INSA_ILi16EEESB_EEEEESI_SJ_SI_SJ_NS1E_6fusion15FusionCallbacksIS1I_NS1N_17LinearCombinationISI_fSI_fLNS_15FloatRoundStyleE2EEESH_S1M_JEEENS4_5SM1004TMEM4LOAD26SM100_TMEM_LOAD_32dp32b16xES1C_NS11_INS12_ILi2ELi4ELi3EEES15_NSS_INS5_IJS16_S1K_EEENS5_IJS1K_SB_EEEEEEENS4_39AutoVectorizingCopyWithAssumedAlignmentILi128EEENS4_14SM90_TMA_STOREES21_S23_S23_EEEvvEEEEvNT_6ParamsE,"aw",@nobits
	.sectionflags	@""
	.align	16
	.zero		1024


//--------------------- .nv.shared.reserved.0     --------------------------
	.section	.nv.shared.reserved.0,"aw",@nobits
	.weak		__nv_reservedSMEM_offset_0_alias
	.size		__nv_reservedSMEM_offset_0_alias, 0, 64
	.other		__nv_reservedSMEM_offset_0_alias,@"STO_CUDA_RESERVED_SHARED STV_DEFAULT"
__nv_reservedSMEM_offset_0_alias:
	.zero		0
.nv.shared.reserved.0:
	.zero		64
	.weak		__nv_reservedSMEM_tcgen05_partition
	.type		__nv_reservedSMEM_tcgen05_partition,@object
	.size		__nv_reservedSMEM_tcgen05_partition,(.L_0 - __nv_reservedSMEM_tcgen05_partition)
__nv_reservedSMEM_tcgen05_partition:
	.zero		32
.L_0:


//--------------------- .nv.global                --------------------------
	.section	.nv.global,"aw",@nobits
.nv.global:
	.type		_ZN39_INTERNAL_27340ac5_4_k_cu_6b0e442d_98064cute1_E,@object
	.size		_ZN39_INTERNAL_27340ac5_4_k_cu_6b0e442d_98064cute1_E,(_ZN39_INTERNAL_27340ac5_4_k_cu_6b0e442d_98064cuda3std3__45__cpo6cbeginE - _ZN39_INTERNAL_27340ac5_4_k_cu_6b0e442d_98064cute1_E)
_ZN39_INTERNAL_27340ac5_4_k_cu_6b0e442d_98064cute1_E:
	.zero		1
	.type		_ZN39_INTERNAL_27340ac5_4_k_cu_6b0e442d_98064cuda3std3__45__cpo6cbeginE,@object
	.size		_ZN39_INTERNAL_27340ac5_4_k_cu_6b0e442d_98064cuda3std3__45__cpo6cbeginE,(_ZN39_INTERNAL_27340ac5_4_k_cu_6b0e442d_98064cuda3std3__48in_placeE - _ZN39_INTERNAL_27340ac5_4_k_cu_6b0e442d_98064cuda3std3__45__cpo6cbeginE)
_ZN39_INTERNAL_27340ac5_4_k_cu_6b0e442d_98064cuda3std3__45__cpo6cbeginE:
	.zero		1
	.type		_ZN39_INTERNAL_27340ac5_4_k_cu_6b0e442d_98064cuda3std3__48in_placeE,@object
	.size		_ZN39_INTERNAL_27340ac5_4_k_cu_6b0e442d_98064cuda3std3__48in_placeE,(_ZN39_INTERNAL_27340ac5_4_k_cu_6b0e442d_98064cuda3std6ranges3__45__cpo9iter_moveE - _ZN39_INTERNAL_27340ac5_4_k_cu_6b0e442d_98064cuda3std3__48in_placeE)
_ZN39_INTERNAL_27340ac5_4_k_cu_6b0e442d_98064cuda3std3__48in_placeE:
	.zero		1
	.type		_ZN39_INTERNAL_27340ac5_4_k_cu_6b0e442d_98064cuda3std6ranges3__45__cpo9iter_moveE,@object
	.size		_ZN39_INTERNAL_27340ac5_4_k_cu_6b0e442d_98064cuda3std6ranges3__45__cpo9iter_moveE,(_ZN39_INTERNAL_27340ac5_4_k_cu_6b0e442d_98064cuda3std3__45__cpo5beginE - _ZN39_INTERNAL_27340ac5_4_k_cu_6b0e442d_98064cuda3std6ranges3__45__cpo9iter_moveE)
_ZN39_INTERNAL_27340ac5_4_k_cu_6b0e442d_98064cuda3std6ranges3__45__cpo9iter_moveE:
	.zero		1
	.type		_ZN39_INTERNAL_27340ac5_4_k_cu_6b0e442d_98064cuda3std3__45__cpo5beginE,@object
	.size		_ZN39_INTERNAL_27340ac5_4_k_cu_6b0e442d_98064cuda3std3__45__cpo5beginE,(_ZN39_INTERNAL_27340ac5_4_k_cu_6b0e442d_98064cuda3std3__441_GLOBAL__N__27340ac5_4_k_cu_6b0e442d_98066ignoreE - _ZN39_INTERNAL_27340ac5_4_k_cu_6b0e442d_98064cuda3std3__45__cpo5beginE)
_ZN39_INTERNAL_27340ac5_4_k_cu_6b0e442d_98064cuda3std3__45__cpo5beginE:
	.zero		1
	.type		_ZN39_INTERNAL_27340ac5_4_k_cu_6b0e442d_98064cuda3std3__441_GLOBAL__N__27340ac5_4_k_cu_6b0e442d_98066ignoreE,@object
	.size		_ZN39_INTERNAL_27340ac5_4_k_cu_6b0e442d_98064cuda3std3__441_GLOBAL__N__27340ac5_4_k_cu_6b0e442d_98066ignoreE,(_ZN39_INTERNAL_27340ac5_4_k_cu_6b0e442d_98064cute7productE - _ZN39_INTERNAL_27340ac5_4_k_cu_6b0e442d_98064cuda3std3__441_GLOBAL__N__27340ac5_4_k_cu_6b0e442d_98066ignoreE)
_ZN39_INTERNAL_27340ac5_4_k_cu_6b0e442d_98064cuda3std3__441_GLOBAL__N__27340ac5_4_k_cu_6b0e442d_98066ignoreE:
	.zero		1
	.type		_ZN39_INTERNAL_27340ac5_4_k_cu_6b0e442d_98064cute7productE,@object
	.size		_ZN39_INTERNAL_27340ac5_4_k_cu_6b0e442d_98064cute7productE,(_ZN39_INTERNAL_27340ac5_4_k_cu_6b0e442d_98064cuda3std3__45__cpo3endE - _ZN39_INTERNAL_27340ac5_4_k_cu_6b0e442d_98064cute7productE)
_ZN39_INTERNAL_27340ac5_4_k_cu_6b0e442d_98064cute7productE:
	.zero		1
	.type		_ZN39_INTERNAL_27340ac5_4_k_cu_6b0e442d_98064cuda3std3__45__cpo3endE,@object
	.size		_ZN39_INTERNAL_27340ac5_4_k_cu_6b0e442d_98064cuda3std3__45__cpo3endE,(_ZN39_INTERNAL_27340ac5_4_k_cu_6b0e442d_98064cuda3std3__419piecewise_constructE - _ZN39_INTERNAL_27340ac5_4_k_cu_6b0e442d_98064cuda3std3__45__cpo3endE)
_ZN39_INTERNAL_27340ac5_4_k_cu_6b0e442d_98064cuda3std3__45__cpo3endE:
	.zero		1
	.type		_ZN39_INTERNAL_27340ac5_4_k_cu_6b0e442d_98064cuda3std3__419piecewise_constructE,@object
	.size		_ZN39_INTERNAL_27340ac5_4_k_cu_6b0e442d_98064cuda3std3__419piecewise_constructE,(_ZN39_INTERNAL_27340ac5_4_k_cu_6b0e442d_98064cuda3std3__45__cpo4cendE - _ZN39_INTERNAL_27340ac5_4_k_cu_6b0e442d_98064cuda3std3__419piecewise_constructE)
_ZN39_INTERNAL_27340ac5_4_k_cu_6b0e442d_98064cuda3std3__419piecewise_constructE:
	.zero		1
	.type		_ZN39_INTERNAL_27340ac5_4_k_cu_6b0e442d_98064cuda3std3__45__cpo4cendE,@object
	.size		_ZN39_INTERNAL_27340ac5_4_k_cu_6b0e442d_98064cuda3std3__45__cpo4cendE,(_ZN39_INTERNAL_27340ac5_4_k_cu_6b0e442d_98064cuda3std6ranges3__45__cpo4swapE - _ZN39_INTERNAL_27340ac5_4_k_cu_6b0e442d_98064cuda3std3__45__cpo4cendE)
_ZN39_INTERNAL_27340ac5_4_k_cu_6b0e442d_98064cuda3std3__45__cpo4cendE:
	.zero		1
	.type		_ZN39_INTERNAL_27340ac5_4_k_cu_6b0e442d_98064cuda3std6ranges3__45__cpo4swapE,@object
	.size		_ZN39_INTERNAL_27340ac5_4_k_cu_6b0e442d_98064cuda3std6ranges3__45__cpo4swapE,(.L_10 - _ZN39_INTERNAL_27340ac5_4_k_cu_6b0e442d_98064cuda3std6ranges3__45__cpo4swapE)
_ZN39_INTERNAL_27340ac5_4_k_cu_6b0e442d_98064cuda3std6ranges3__45__cpo4swapE:
	.zero		1
.L_10:


//--------------------- .nv.constant0._ZN7cutlass13device_kernelINS_4gemm6kernel13GemmUniversalIN4cute5tupleIJiiiiEEENS1_10collective13CollectiveMmaINS1_35MainloopSm100TmaUmmaWarpSpecializedILi4ELi2ELi4ENS5_IJNS4_1CILi1EEENSA_ILi2EEESB_EEEEENS5_IJNSA_ILi128EEESF_NSA_ILi32EEEEEENS_10tfloat32_tENS5_IJlSB_lEEESI_SJ_NS4_8TiledMMAINS4_8MMA_AtomIJNS4_17SM100_MMA_TF32_SSISI_SI_fLi128ELi128ELNS4_4UMMA5MajorE0ELSO_0ELNSN_7ScaleInE0ELSP_0EEEEEENS4_6LayoutINS5_IJSB_SB_SB_EEENS5_IJNSA_ILi0EEESU_SU_EEEEENS5_IJNS4_10UnderscoreESX_SX_EEEEENS4_23SM90_TMA_LOAD_MULTICASTENS4_14ComposedLayoutINS4_7SwizzleILi3ELi4ELi3EEENS4_18smem_ptr_flag_bitsILi32EEENSS_INS5_IJNSA_ILi8EEESG_EEENS5_IJSG_SB_EEEEEEEvNS4_8identityENS4_13SM90_TMA_LOADES1A_vS1B_EENS_8epilogue10collective18CollectiveEpilogueINS1E_23Sm100TmaWarpSpecializedILi4ELi2ELi16ELb1ELb0EEEJSH_NS5_IJNSS_ISF_SB_EENSS_INSA_ILi16EEESB_EEEEESI_SJ_SI_SJ_NS1E_6fusion15FusionCallbacksIS1I_NS1N_17LinearCombinationISI_fSI_fLNS_15FloatRoundStyleE2EEESH_S1M_JEEENS4_5SM1004TMEM4LOAD26SM100_TMEM_LOAD_32dp32b16xES1C_NS11_INS12_ILi2ELi4ELi3EEES15_NSS_INS5_IJS16_S1K_EEENS5_IJS1K_SB_EEEEEEENS4_39AutoVectorizingCopyWithAssumedAlignmentILi128EEENS4_14SM90_TMA_STOREES21_S23_S23_EEEvvEEEEvNT_6ParamsE --------------------------
	.section	.nv.constant0._ZN7cutlass13device_kernelINS_4gemm6kernel13GemmUniversalIN4cute5tupleIJiiiiEEENS1_10collective13CollectiveMmaINS1_35MainloopSm100TmaUmmaWarpSpecializedILi4ELi2ELi4ENS5_IJNS4_1CILi1EEENSA_ILi2EEESB_EEEEENS5_IJNSA_ILi128EEESF_NSA_ILi32EEEEEENS_10tfloat32_tENS5_IJlSB_lEEESI_SJ_NS4_8TiledMMAINS4_8MMA_AtomIJNS4_17SM100_MMA_TF32_SSISI_SI_fLi128ELi128ELNS4_4UMMA5MajorE0ELSO_0ELNSN_7ScaleInE0ELSP_0EEEEEENS4_6LayoutINS5_IJSB_SB_SB_EEENS5_IJNSA_ILi0EEESU_SU_EEEEENS5_IJNS4_10UnderscoreESX_SX_EEEEENS4_23SM90_TMA_LOAD_MULTICASTENS4_14ComposedLayoutINS4_7SwizzleILi3ELi4ELi3EEENS4_18smem_ptr_flag_bitsILi32EEENSS_INS5_IJNSA_ILi8EEESG_EEENS5_IJSG_SB_EEEEEEEvNS4_8identityENS4_13SM90_TMA_LOADES1A_vS1B_EENS_8epilogue10collective18CollectiveEpilogueINS1E_23Sm100TmaWarpSpecializedILi4ELi2ELi16ELb1ELb0EEEJSH_NS5_IJNSS_ISF_SB_EENSS_INSA_ILi16EEESB_EEEEESI_SJ_SI_SJ_NS1E_6fusion15FusionCallbacksIS1I_NS1N_17LinearCombinationISI_fSI_fLNS_15FloatRoundStyleE2EEESH_S1M_JEEENS4_5SM1004TMEM4LOAD26SM100_TMEM_LOAD_32dp32b16xES1C_NS11_INS12_ILi2ELi4ELi3EEES15_NSS_INS5_IJS16_S1K_EEENS5_IJS1K_SB_EEEEEEENS4_39AutoVectorizingCopyWithAssumedAlignmentILi128EEENS4_14SM90_TMA_STOREES21_S23_S23_EEEvvEEEEvNT_6ParamsE,"a",@progbits
	.sectionflags	@""
	.align	4
.nv.constant0._ZN7cutlass13device_kernelINS_4gemm6kernel13GemmUniversalIN4cute5tupleIJiiiiEEENS1_10collective13CollectiveMmaINS1_35MainloopSm100TmaUmmaWarpSpecializedILi4ELi2ELi4ENS5_IJNS4_1CILi1EEENSA_ILi2EEESB_EEEEENS5_IJNSA_ILi128EEESF_NSA_ILi32EEEEEENS_10tfloat32_tENS5_IJlSB_lEEESI_SJ_NS4_8TiledMMAINS4_8MMA_AtomIJNS4_17SM100_MMA_TF32_SSISI_SI_fLi128ELi128ELNS4_4UMMA5MajorE0ELSO_0ELNSN_7ScaleInE0ELSP_0EEEEEENS4_6LayoutINS5_IJSB_SB_SB_EEENS5_IJNSA_ILi0EEESU_SU_EEEEENS5_IJNS4_10UnderscoreESX_SX_EEEEENS4_23SM90_TMA_LOAD_MULTICASTENS4_14ComposedLayoutINS4_7SwizzleILi3ELi4ELi3EEENS4_18smem_ptr_flag_bitsILi32EEENSS_INS5_IJNSA_ILi8EEESG_EEENS5_IJSG_SB_EEEEEEEvNS4_8identityENS4_13SM90_TMA_LOADES1A_vS1B_EENS_8epilogue10collective18CollectiveEpilogueINS1E_23Sm100TmaWarpSpecializedILi4ELi2ELi16ELb1ELb0EEEJSH_NS5_IJNSS_ISF_SB_EENSS_INSA_ILi16EEESB_EEEEESI_SJ_SI_SJ_NS1E_6fusion15FusionCallbacksIS1I_NS1N_17LinearCombinationISI_fSI_fLNS_15FloatRoundStyleE2EEESH_S1M_JEEENS4_5SM1004TMEM4LOAD26SM100_TMEM_LOAD_32dp32b16xES1C_NS11_INS12_ILi2ELi4ELi3EEES15_NSS_INS5_IJS16_S1K_EEENS5_IJS1K_SB_EEEEEEENS4_39AutoVectorizingCopyWithAssumedAlignmentILi128EEENS4_14SM90_TMA_STOREES21_S23_S23_EEEvvEEEEvNT_6ParamsE:
	.zero		2944


//--------------------- SYMBOLS --------------------------

	.type		.nv.reservedSmem.offset0,@object
	.size		.nv.reservedSmem.offset0,0x4
	.type		.nv.reservedSmem.cap,@object
	.size		.nv.reservedSmem.cap,0x4
	.type		__assertfail,@function
